//
// Generated by NVIDIA NVVM Compiler
//
// Compiler Build ID: CL-36424714
// Cuda compilation tools, release 13.0, V13.0.88
// Based on NVVM 20.0.0
//

.version 9.0
.target sm_100
.address_size 64

	// .globl	_Z20computeIntervalStatsPKfPKiiPfPiS3_S3_S4_
.extern .func  (.param .b32 func_retval0) vprintf
(
	.param .b64 vprintf_param_0,
	.param .b64 vprintf_param_1
)
;
.global .align 1 .b8 $str[37] = {72, 105, 108, 111, 32, 37, 100, 58, 32, 80, 114, 111, 99, 101, 115, 97, 110, 100, 111, 32, 101, 110, 32, 105, 110, 116, 101, 114, 118, 97, 108, 111, 32, 37, 100, 10};
.global .align 1 .b8 $str$1[35] = {72, 105, 108, 111, 32, 37, 100, 58, 32, 70, 105, 110, 97, 108, 105, 122, 97, 110, 100, 111, 32, 105, 110, 116, 101, 114, 118, 97, 108, 111, 32, 37, 100, 10};
.global .align 1 .b8 $str$2[52] = {72, 105, 108, 111, 32, 37, 100, 58, 32, 80, 114, 111, 99, 101, 115, 97, 110, 100, 111, 32, 108, 117, 120, 32, 37, 46, 50, 102, 32, 99, 111, 110, 32, 100, 101, 108, 116, 97, 32, 116, 105, 101, 109, 112, 111, 32, 37, 46, 50, 102, 10};

.visible .entry _Z20computeIntervalStatsPKfPKiiPfPiS3_S3_S4_(
	.param .u64 .ptr .align 1 _Z20computeIntervalStatsPKfPKiiPfPiS3_S3_S4__param_0,
	.param .u64 .ptr .align 1 _Z20computeIntervalStatsPKfPKiiPfPiS3_S3_S4__param_1,
	.param .u32 _Z20computeIntervalStatsPKfPKiiPfPiS3_S3_S4__param_2,
	.param .u64 .ptr .align 1 _Z20computeIntervalStatsPKfPKiiPfPiS3_S3_S4__param_3,
	.param .u64 .ptr .align 1 _Z20computeIntervalStatsPKfPKiiPfPiS3_S3_S4__param_4,
	.param .u64 .ptr .align 1 _Z20computeIntervalStatsPKfPKiiPfPiS3_S3_S4__param_5,
	.param .u64 .ptr .align 1 _Z20computeIntervalStatsPKfPKiiPfPiS3_S3_S4__param_6,
	.param .u64 .ptr .align 1 _Z20computeIntervalStatsPKfPKiiPfPiS3_S3_S4__param_7
)
{
	.local .align 8 .b8 	__local_depot0[8];
	.reg .b64 	%SP;
	.reg .b64 	%SPL;
	.reg .pred 	%p<2>;
	.reg .b32 	%r<12>;
	.reg .b32 	%f<8>;
	.reg .b64 	%rd<32>;

	mov.u64 	%SPL, __local_depot0;
	cvta.local.u64 	%SP, %SPL;
	ld.param.u64 	%rd2, [_Z20computeIntervalStatsPKfPKiiPfPiS3_S3_S4__param_1];
	ld.param.u32 	%r2, [_Z20computeIntervalStatsPKfPKiiPfPiS3_S3_S4__param_2];
	ld.param.u64 	%rd4, [_Z20computeIntervalStatsPKfPKiiPfPiS3_S3_S4__param_4];
	ld.param.u64 	%rd5, [_Z20computeIntervalStatsPKfPKiiPfPiS3_S3_S4__param_5];
	ld.param.u64 	%rd6, [_Z20computeIntervalStatsPKfPKiiPfPiS3_S3_S4__param_6];
	mov.u32 	%r3, %tid.x;
	mov.u32 	%r4, %ctaid.x;
	mov.u32 	%r5, %ntid.x;
	mad.lo.s32 	%r1, %r4, %r5, %r3;
	setp.ge.s32 	%p1, %r1, %r2;
	@%p1 bra 	$L__BB0_2;
	ld.param.u64 	%rd31, [_Z20computeIntervalStatsPKfPKiiPfPiS3_S3_S4__param_7];
	ld.param.u64 	%rd30, [_Z20computeIntervalStatsPKfPKiiPfPiS3_S3_S4__param_3];
	ld.param.u64 	%rd29, [_Z20computeIntervalStatsPKfPKiiPfPiS3_S3_S4__param_0];
	add.u64 	%rd8, %SP, 0;
	add.u64 	%rd9, %SPL, 0;
	cvta.to.global.u64 	%rd10, %rd2;
	cvta.to.global.u64 	%rd11, %rd29;
	cvta.to.global.u64 	%rd12, %rd30;
	cvta.to.global.u64 	%rd13, %rd4;
	cvta.to.global.u64 	%rd14, %rd5;
	cvta.to.global.u64 	%rd15, %rd6;
	cvta.to.global.u64 	%rd16, %rd31;
	mul.wide.s32 	%rd17, %r1, 4;
	add.s64 	%rd18, %rd10, %rd17;
	ld.global.u32 	%r6, [%rd18];
	st.local.v2.u32 	[%rd9], {%r1, %r6};
	mov.u64 	%rd19, $str;
	cvta.global.u64 	%rd20, %rd19;
	{ // callseq 0, 0
	.param .b64 param0;
	st.param.b64 	[param0], %rd20;
	.param .b64 param1;
	st.param.b64 	[param1], %rd8;
	.param .b32 retval0;
	call.uni (retval0), 
	vprintf, 
	(
	param0, 
	param1
	);
	ld.param.b32 	%r7, [retval0];
	} // callseq 0
	mul.wide.s32 	%rd21, %r6, 4;
	add.s64 	%rd22, %rd12, %rd21;
	mul.lo.s32 	%r9, %r1, 3;
	mul.wide.s32 	%rd23, %r9, 4;
	add.s64 	%rd24, %rd11, %rd23;
	ld.global.f32 	%f1, [%rd24+4];
	atom.global.add.f32 	%f2, [%rd22], %f1;
	add.s64 	%rd25, %rd13, %rd21;
	atom.global.add.u32 	%r10, [%rd25], 1;
	add.s64 	%rd26, %rd14, %rd21;
	ld.global.f32 	%f3, [%rd24+8];
	atom.global.add.f32 	%f4, [%rd26], %f3;
	add.s64 	%rd27, %rd15, %rd21;
	ld.global.f32 	%f5, [%rd24+8];
	mul.f32 	%f6, %f5, %f5;
	atom.global.add.f32 	%f7, [%rd27], %f6;
	add.s64 	%rd28, %rd16, %rd21;
	atom.global.add.u32 	%r11, [%rd28], 1;
$L__BB0_2:
	ret;

}
	// .globl	_Z21finalizeIntervalStatsPKfPKiPfS0_S0_S2_S3_i
.visible .entry _Z21finalizeIntervalStatsPKfPKiPfS0_S0_S2_S3_i(
	.param .u64 .ptr .align 1 _Z21finalizeIntervalStatsPKfPKiPfS0_S0_S2_S3_i_param_0,
	.param .u64 .ptr .align 1 _Z21finalizeIntervalStatsPKfPKiPfS0_S0_S2_S3_i_param_1,
	.param .u64 .ptr .align 1 _Z21finalizeIntervalStatsPKfPKiPfS0_S0_S2_S3_i_param_2,
	.param .u64 .ptr .align 1 _Z21finalizeIntervalStatsPKfPKiPfS0_S0_S2_S3_i_param_3,
	.param .u64 .ptr .align 1 _Z21finalizeIntervalStatsPKfPKiPfS0_S0_S2_S3_i_param_4,
	.param .u64 .ptr .align 1 _Z21finalizeIntervalStatsPKfPKiPfS0_S0_S2_S3_i_param_5,
	.param .u64 .ptr .align 1 _Z21finalizeIntervalStatsPKfPKiPfS0_S0_S2_S3_i_param_6,
	.param .u32 _Z21finalizeIntervalStatsPKfPKiPfS0_S0_S2_S3_i_param_7
)
{
	.local .align 8 .b8 	__local_depot1[8];
	.reg .b64 	%SP;
	.reg .b64 	%SPL;
	.reg .pred 	%p<4>;
	.reg .b32 	%r<10>;
	.reg .b32 	%f<12>;
	.reg .b64 	%rd<30>;

	mov.u64 	%SPL, __local_depot1;
	cvta.local.u64 	%SP, %SPL;
	ld.param.u64 	%rd1, [_Z21finalizeIntervalStatsPKfPKiPfS0_S0_S2_S3_i_param_0];
	ld.param.u64 	%rd2, [_Z21finalizeIntervalStatsPKfPKiPfS0_S0_S2_S3_i_param_1];
	ld.param.u64 	%rd3, [_Z21finalizeIntervalStatsPKfPKiPfS0_S0_S2_S3_i_param_2];
	ld.param.u64 	%rd4, [_Z21finalizeIntervalStatsPKfPKiPfS0_S0_S2_S3_i_param_3];
	ld.param.u64 	%rd5, [_Z21finalizeIntervalStatsPKfPKiPfS0_S0_S2_S3_i_param_4];
	ld.param.u64 	%rd6, [_Z21finalizeIntervalStatsPKfPKiPfS0_S0_S2_S3_i_param_5];
	ld.param.u64 	%rd7, [_Z21finalizeIntervalStatsPKfPKiPfS0_S0_S2_S3_i_param_6];
	ld.param.u32 	%r4, [_Z21finalizeIntervalStatsPKfPKiPfS0_S0_S2_S3_i_param_7];
	mov.u32 	%r5, %tid.x;
	mov.u32 	%r6, %ctaid.x;
	mov.u32 	%r7, %ntid.x;
	mad.lo.s32 	%r1, %r6, %r7, %r5;
	setp.ge.s32 	%p1, %r1, %r4;
	@%p1 bra 	$L__BB1_6;
	cvta.to.global.u64 	%rd8, %rd2;
	mul.wide.s32 	%rd9, %r1, 4;
	add.s64 	%rd10, %rd8, %rd9;
	ld.global.u32 	%r2, [%rd10];
	setp.lt.s32 	%p2, %r2, 1;
	@%p2 bra 	$L__BB1_3;
	cvta.to.global.u64 	%rd11, %rd1;
	add.s64 	%rd13, %rd11, %rd9;
	ld.global.f32 	%f1, [%rd13];
	cvt.rn.f32.u32 	%f2, %r2;
	div.rn.f32 	%f3, %f1, %f2;
	cvta.to.global.u64 	%rd14, %rd3;
	add.s64 	%rd15, %rd14, %rd9;
	st.global.f32 	[%rd15], %f3;
$L__BB1_3:
	cvta.to.global.u64 	%rd16, %rd6;
	add.s64 	%rd18, %rd16, %rd9;
	ld.global.u32 	%r3, [%rd18];
	setp.lt.s32 	%p3, %r3, 1;
	@%p3 bra 	$L__BB1_5;
	cvta.to.global.u64 	%rd19, %rd4;
	add.s64 	%rd21, %rd19, %rd9;
	ld.global.f32 	%f4, [%rd21];
	cvt.rn.f32.u32 	%f5, %r3;
	div.rn.f32 	%f6, %f4, %f5;
	cvta.to.global.u64 	%rd22, %rd5;
	add.s64 	%rd23, %rd22, %rd9;
	ld.global.f32 	%f7, [%rd23];
	div.rn.f32 	%f8, %f7, %f5;
	mul.f32 	%f9, %f6, %f6;
	sub.f32 	%f10, %f8, %f9;
	sqrt.rn.f32 	%f11, %f10;
	cvta.to.global.u64 	%rd24, %rd7;
	add.s64 	%rd25, %rd24, %rd9;
	st.global.f32 	[%rd25], %f11;
$L__BB1_5:
	add.u64 	%rd26, %SP, 0;
	add.u64 	%rd27, %SPL, 0;
	st.local.v2.u32 	[%rd27], {%r1, %r1};
	mov.u64 	%rd28, $str$1;
	cvta.global.u64 	%rd29, %rd28;
	{ // callseq 1, 0
	.param .b64 param0;
	st.param.b64 	[param0], %rd29;
	.param .b64 param1;
	st.param.b64 	[param1], %rd26;
	.param .b32 retval0;
	call.uni (retval0), 
	vprintf, 
	(
	param0, 
	param1
	);
	ld.param.b32 	%r8, [retval0];
	} // callseq 1
$L__BB1_6:
	ret;

}
	// .globl	_Z24calculateLuxCategoryTimePKfS0_PfS1_S1_S1_i
.visible .entry _Z24calculateLuxCategoryTimePKfS0_PfS1_S1_S1_i(
	.param .u64 .ptr .align 1 _Z24calculateLuxCategoryTimePKfS0_PfS1_S1_S1_i_param_0,
	.param .u64 .ptr .align 1 _Z24calculateLuxCategoryTimePKfS0_PfS1_S1_S1_i_param_1,
	.param .u64 .ptr .align 1 _Z24calculateLuxCategoryTimePKfS0_PfS1_S1_S1_i_param_2,
	.param .u64 .ptr .align 1 _Z24calculateLuxCategoryTimePKfS0_PfS1_S1_S1_i_param_3,
	.param .u64 .ptr .align 1 _Z24calculateLuxCategoryTimePKfS0_PfS1_S1_S1_i_param_4,
	.param .u64 .ptr .align 1 _Z24calculateLuxCategoryTimePKfS0_PfS1_S1_S1_i_param_5,
	.param .u32 _Z24calculateLuxCategoryTimePKfS0_PfS1_S1_S1_i_param_6
)
{
	.local .align 8 .b8 	__local_depot2[24];
	.reg .b64 	%SP;
	.reg .b64 	%SPL;
	.reg .pred 	%p<6>;
	.reg .b32 	%r<8>;
	.reg .b32 	%f<19>;
	.reg .b64 	%rd<20>;
	.reg .b64 	%fd<3>;

	mov.u64 	%SPL, __local_depot2;
	cvta.local.u64 	%SP, %SPL;
	ld.param.u64 	%rd2, [_Z24calculateLuxCategoryTimePKfS0_PfS1_S1_S1_i_param_0];
	ld.param.u64 	%rd3, [_Z24calculateLuxCategoryTimePKfS0_PfS1_S1_S1_i_param_1];
	ld.param.u64 	%rd4, [_Z24calculateLuxCategoryTimePKfS0_PfS1_S1_S1_i_param_2];
	ld.param.u64 	%rd5, [_Z24calculateLuxCategoryTimePKfS0_PfS1_S1_S1_i_param_3];
	ld.param.u64 	%rd6, [_Z24calculateLuxCategoryTimePKfS0_PfS1_S1_S1_i_param_4];
	ld.param.u64 	%rd7, [_Z24calculateLuxCategoryTimePKfS0_PfS1_S1_S1_i_param_5];
	ld.param.u32 	%r2, [_Z24calculateLuxCategoryTimePKfS0_PfS1_S1_S1_i_param_6];
	mov.u32 	%r3, %tid.x;
	mov.u32 	%r4, %ctaid.x;
	mov.u32 	%r5, %ntid.x;
	mad.lo.s32 	%r1, %r4, %r5, %r3;
	setp.ge.s32 	%p1, %r1, %r2;
	@%p1 bra 	$L__BB2_10;
	cvta.to.global.u64 	%rd8, %rd2;
	cvta.to.global.u64 	%rd9, %rd3;
	mul.wide.s32 	%rd10, %r1, 4;
	add.s64 	%rd11, %rd9, %rd10;
	ld.global.f32 	%f1, [%rd11];
	add.s64 	%rd1, %rd8, %rd10;
	ld.global.f32 	%f16, [%rd1];
	setp.ltu.f32 	%p2, %f16, 0f43960000;
	@%p2 bra 	$L__BB2_3;
	cvta.to.global.u64 	%rd12, %rd4;
	atom.global.add.f32 	%f11, [%rd12], %f1;
	ld.global.f32 	%f16, [%rd1];
$L__BB2_3:
	setp.ltu.f32 	%p3, %f16, 0f43FA0000;
	@%p3 bra 	$L__BB2_5;
	cvta.to.global.u64 	%rd13, %rd5;
	atom.global.add.f32 	%f12, [%rd13], %f1;
	ld.global.f32 	%f16, [%rd1];
$L__BB2_5:
	setp.ltu.f32 	%p4, %f16, 0f447A0000;
	@%p4 bra 	$L__BB2_7;
	cvta.to.global.u64 	%rd14, %rd6;
	atom.global.add.f32 	%f13, [%rd14], %f1;
	ld.global.f32 	%f16, [%rd1];
$L__BB2_7:
	setp.ltu.f32 	%p5, %f16, 0f459C4000;
	@%p5 bra 	$L__BB2_9;
	cvta.to.global.u64 	%rd15, %rd7;
	atom.global.add.f32 	%f14, [%rd15], %f1;
	ld.global.f32 	%f16, [%rd1];
$L__BB2_9:
	add.u64 	%rd16, %SP, 0;
	add.u64 	%rd17, %SPL, 0;
	cvt.f64.f32 	%fd1, %f16;
	cvt.f64.f32 	%fd2, %f1;
	st.local.u32 	[%rd17], %r1;
	st.local.f64 	[%rd17+8], %fd1;
	st.local.f64 	[%rd17+16], %fd2;
	mov.u64 	%rd18, $str$2;
	cvta.global.u64 	%rd19, %rd18;
	{ // callseq 2, 0
	.param .b64 param0;
	st.param.b64 	[param0], %rd19;
	.param .b64 param1;
	st.param.b64 	[param1], %rd16;
	.param .b32 retval0;
	call.uni (retval0), 
	vprintf, 
	(
	param0, 
	param1
	);
	ld.param.b32 	%r6, [retval0];
	} // callseq 2
$L__BB2_10:
	ret;

}


// ===== COMPILED SASS (sm_100) =====

	.target	sm_100

	.elftype	@"ET_EXEC"


//--------------------- .note.nv.tkinfo           --------------------------
	.section	.note.nv.tkinfo,"",@"SHT_NOTE"
	.sectionflags	@"SHF_NOTE_NV_TKINFO"
	.tkinfo
        /*0018*/ 	.word	0x00000002
        /*0030*/ 	.string	""
        /*0030*/ 	.string	"ptxas"
        /*0030*/ 	.string	"Cuda compilation tools, release 13.0, V13.0.88"
        /*0030*/ 	.string	"Build cuda_13.0.r13.0/compiler.36424714_0"
        /*0030*/ 	.string	"-arch sm_100 -m 64 "



//--------------------- .note.nv.cuinfo           --------------------------
	.section	.note.nv.cuinfo,"",@"SHT_NOTE"
	.sectionflags	@"SHF_NOTE_NV_CUINFO"
        /*0018*/ 	.short	0x0002
        /*001a*/ 	.short	0x0064
        /*001c*/ 	.short	0x0082
	.zero		2


//--------------------- .nv.info                  --------------------------
	.section	.nv.info,"",@"SHT_CUDA_INFO"
	.align	4


	//----- nvinfo : EIATTR_REGCOUNT
	.align		4
        /*0000*/ 	.byte	0x04, 0x2f
        /*0002*/ 	.short	(.L_4 - .L_3)
	.align		4
.L_3:
        /*0004*/ 	.word	index@(_Z20computeIntervalStatsPKfPKiiPfPiS3_S3_S4_)
        /*0008*/ 	.word	0x0000001a


	//----- nvinfo : EIATTR_FRAME_SIZE
	.align		4
.L_4:
        /*000c*/ 	.byte	0x04, 0x11
        /*000e*/ 	.short	(.L_6 - .L_5)
	.align		4
.L_5:
        /*0010*/ 	.word	index@(_Z20computeIntervalStatsPKfPKiiPfPiS3_S3_S4_)
        /*0014*/ 	.word	0x00000008


	//----- nvinfo : EIATTR_REGCOUNT
	.align		4
.L_6:
        /*0018*/ 	.byte	0x04, 0x2f
        /*001a*/ 	.short	(.L_8 - .L_7)
	.align		4
.L_7:
        /*001c*/ 	.word	index@(_Z21finalizeIntervalStatsPKfPKiPfS0_S0_S2_S3_i)
        /*0020*/ 	.word	0x00000018


	//----- nvinfo : EIATTR_FRAME_SIZE
	.align		4
.L_8:
        /*0024*/ 	.byte	0x04, 0x11
        /*0026*/ 	.short	(.L_10 - .L_9)
	.align		4
.L_9:
        /*0028*/ 	.word	index@($__internal_1_$__cuda_sm3x_div_rn_noftz_f32_slowpath)
        /*002c*/ 	.word	0x00000008


	//----- nvinfo : EIATTR_FRAME_SIZE
	.align		4
.L_10:
        /*0030*/ 	.byte	0x04, 0x11
        /*0032*/ 	.short	(.L_12 - .L_11)
	.align		4
.L_11:
        /*0034*/ 	.word	index@($__internal_0_$__cuda_sm20_sqrt_rn_f32_slowpath)
        /*0038*/ 	.word	0x00000008


	//----- nvinfo : EIATTR_FRAME_SIZE
	.align		4
.L_12:
        /*003c*/ 	.byte	0x04, 0x11
        /*003e*/ 	.short	(.L_14 - .L_13)
	.align		4
.L_13:
        /*0040*/ 	.word	index@(_Z21finalizeIntervalStatsPKfPKiPfS0_S0_S2_S3_i)
        /*0044*/ 	.word	0x00000008


	//----- nvinfo : EIATTR_REGCOUNT
	.align		4
.L_14:
        /*0048*/ 	.byte	0x04, 0x2f
        /*004a*/ 	.short	(.L_16 - .L_15)
	.align		4
.L_15:
        /*004c*/ 	.word	index@(_Z24calculateLuxCategoryTimePKfS0_PfS1_S1_S1_i)
        /*0050*/ 	.word	0x00000018


	//----- nvinfo : EIATTR_FRAME_SIZE
	.align		4
.L_16:
        /*0054*/ 	.byte	0x04, 0x11
        /*0056*/ 	.short	(.L_18 - .L_17)
	.align		4
.L_17:
        /*0058*/ 	.word	index@(_Z24calculateLuxCategoryTimePKfS0_PfS1_S1_S1_i)
        /*005c*/ 	.word	0x00000018


	//----- nvinfo : EIATTR_MIN_STACK_SIZE
	.align		4
.L_18:
        /*0060*/ 	.byte	0x04, 0x12
        /*0062*/ 	.short	(.L_20 - .L_19)
	.align		4
.L_19:
        /*0064*/ 	.word	index@(_Z24calculateLuxCategoryTimePKfS0_PfS1_S1_S1_i)
        /*0068*/ 	.word	0x00000018


	//----- nvinfo : EIATTR_MIN_STACK_SIZE
	.align		4
.L_20:
        /*006c*/ 	.byte	0x04, 0x12
        /*006e*/ 	.short	(.L_22 - .L_21)
	.align		4
.L_21:
        /*0070*/ 	.word	index@(_Z21finalizeIntervalStatsPKfPKiPfS0_S0_S2_S3_i)
        /*0074*/ 	.word	0x00000008


	//----- nvinfo : EIATTR_MIN_STACK_SIZE
	.align		4
.L_22:
        /*0078*/ 	.byte	0x04, 0x12
        /*007a*/ 	.short	(.L_24 - .L_23)
	.align		4
.L_23:
        /*007c*/ 	.word	index@(_Z20computeIntervalStatsPKfPKiiPfPiS3_S3_S4_)
        /*0080*/ 	.word	0x00000008
.L_24:


//--------------------- .nv.compat                --------------------------
	.section	.nv.compat,"",@"SHT_CUDA_COMPAT_INFO"
	.align	4
        /*0000*/ 	.byte	0x02, 0x09, 0x00, 0x00, 0x02, 0x02, 0x01, 0x00, 0x02, 0x05, 0x05, 0x00, 0x03, 0x07, 0x01, 0x01
        /*0010*/ 	.byte	0x02, 0x03, 0x00, 0x00, 0x02, 0x06, 0x01, 0x00, 0x04, 0x0b, 0x08, 0x00, 0x01, 0x00, 0x00, 0x00
        /*0020*/ 	.byte	0x00, 0x00, 0x00, 0x00


//--------------------- .nv.info._Z24calculateLuxCategoryTimePKfS0_PfS1_S1_S1_i --------------------------
	.section	.nv.info._Z24calculateLuxCategoryTimePKfS0_PfS1_S1_S1_i,"",@"SHT_CUDA_INFO"
	.sectionflags	@""
	.align	4


	//----- nvinfo : EIATTR_CUDA_API_VERSION
	.align		4
        /*0000*/ 	.byte	0x04, 0x37
        /*0002*/ 	.short	(.L_26 - .L_25)
.L_25:
        /*0004*/ 	.word	0x00000082


	//----- nvinfo : EIATTR_KPARAM_INFO
	.align		4
.L_26:
        /*0008*/ 	.byte	0x04, 0x17
        /*000a*/ 	.short	(.L_28 - .L_27)
.L_27:
        /*000c*/ 	.word	0x00000000
        /*0010*/ 	.short	0x0006
        /*0012*/ 	.short	0x0030
        /*0014*/ 	.byte	0x00, 0xf0, 0x11, 0x00


	//----- nvinfo : EIATTR_KPARAM_INFO
	.align		4
.L_28:
        /*0018*/ 	.byte	0x04, 0x17
        /*001a*/ 	.short	(.L_30 - .L_29)
.L_29:
        /*001c*/ 	.word	0x00000000
        /*0020*/ 	.short	0x0005
        /*0022*/ 	.short	0x0028
        /*0024*/ 	.byte	0x00, 0xf5, 0x21, 0x00


	//----- nvinfo : EIATTR_KPARAM_INFO
	.align		4
.L_30:
        /*0028*/ 	.byte	0x04, 0x17
        /*002a*/ 	.short	(.L_32 - .L_31)
.L_31:
        /*002c*/ 	.word	0x00000000
        /*0030*/ 	.short	0x0004
        /*0032*/ 	.short	0x0020
        /*0034*/ 	.byte	0x00, 0xf5, 0x21, 0x00


	//----- nvinfo : EIATTR_KPARAM_INFO
	.align		4
.L_32:
        /*0038*/ 	.byte	0x04, 0x17
        /*003a*/ 	.short	(.L_34 - .L_33)
.L_33:
        /*003c*/ 	.word	0x00000000
        /*0040*/ 	.short	0x0003
        /*0042*/ 	.short	0x0018
        /*0044*/ 	.byte	0x00, 0xf5, 0x21, 0x00


	//----- nvinfo : EIATTR_KPARAM_INFO
	.align		4
.L_34:
        /*0048*/ 	.byte	0x04, 0x17
        /*004a*/ 	.short	(.L_36 - .L_35)
.L_35:
        /*004c*/ 	.word	0x00000000
        /*0050*/ 	.short	0x0002
        /*0052*/ 	.short	0x0010
        /*0054*/ 	.byte	0x00, 0xf5, 0x21, 0x00


	//----- nvinfo : EIATTR_KPARAM_INFO
	.align		4
.L_36:
        /*0058*/ 	.byte	0x04, 0x17
        /*005a*/ 	.short	(.L_38 - .L_37)
.L_37:
        /*005c*/ 	.word	0x00000000
        /*0060*/ 	.short	0x0001
        /*0062*/ 	.short	0x0008
        /*0064*/ 	.byte	0x00, 0xf5, 0x21, 0x00


	//----- nvinfo : EIATTR_KPARAM_INFO
	.align		4
.L_38:
        /*0068*/ 	.byte	0x04, 0x17
        /*006a*/ 	.short	(.L_40 - .L_39)
.L_39:
        /*006c*/ 	.word	0x00000000
        /*0070*/ 	.short	0x0000
        /*0072*/ 	.short	0x0000
        /*0074*/ 	.byte	0x00, 0xf5, 0x21, 0x00


	//----- nvinfo : EIATTR_SPARSE_MMA_MASK
	.align		4
.L_40:
        /*0078*/ 	.byte	0x03, 0x50
        /*007a*/ 	.short	0x0000


	//----- nvinfo : EIATTR_MAXREG_COUNT
	.align		4
        /*007c*/ 	.byte	0x03, 0x1b
        /*007e*/ 	.short	0x00ff


	//----- nvinfo : EIATTR_EXTERNS
	.align		4
        /*0080*/ 	.byte	0x04, 0x0f
        /*0082*/ 	.short	(.L_42 - .L_41)


	//   ....[0]....
	.align		4
.L_41:
        /*0084*/ 	.word	index@(vprintf)


	//----- nvinfo : EIATTR_MERCURY_ISA_VERSION
	.align		4
.L_42:
        /*0088*/ 	.byte	0x03, 0x5f
        /*008a*/ 	.short	0x0101


	//----- nvinfo : EIATTR_VRC_CTA_INIT_COUNT
	.align		4
        /*008c*/ 	.byte	0x02, 0x4a
	.zero		1
	.zero		1


	//----- nvinfo : EIATTR_SYSCALL_OFFSETS
	.align		4
        /*0090*/ 	.byte	0x04, 0x46
        /*0092*/ 	.short	(.L_44 - .L_43)


	//   ....[0]....
.L_43:
        /*0094*/ 	.word	0x000003b0


	//----- nvinfo : EIATTR_EXIT_INSTR_OFFSETS
	.align		4
.L_44:
        /*0098*/ 	.byte	0x04, 0x1c
        /*009a*/ 	.short	(.L_46 - .L_45)


	//   ....[0]....
.L_45:
        /*009c*/ 	.word	0x000000c0


	//   ....[1]....
        /*00a0*/ 	.word	0x000003c0


	//----- nvinfo : EIATTR_CRS_STACK_SIZE
	.align		4
.L_46:
        /*00a4*/ 	.byte	0x04, 0x1e
        /*00a6*/ 	.short	(.L_48 - .L_47)
.L_47:
        /*00a8*/ 	.word	0x00000000


	//----- nvinfo : EIATTR_CBANK_PARAM_SIZE
	.align		4
.L_48:
        /*00ac*/ 	.byte	0x03, 0x19
        /*00ae*/ 	.short	0x0034


	//----- nvinfo : EIATTR_PARAM_CBANK
	.align		4
        /*00b0*/ 	.byte	0x04, 0x0a
        /*00b2*/ 	.short	(.L_50 - .L_49)
	.align		4
.L_49:
        /*00b4*/ 	.word	index@(.nv.constant0._Z24calculateLuxCategoryTimePKfS0_PfS1_S1_S1_i)
        /*00b8*/ 	.short	0x0380
        /*00ba*/ 	.short	0x0034


	//----- nvinfo : EIATTR_SW_WAR
	.align		4
.L_50:
        /*00bc*/ 	.byte	0x04, 0x36
        /*00be*/ 	.short	(.L_52 - .L_51)
.L_51:
        /*00c0*/ 	.word	0x00000008
.L_52:


//--------------------- .nv.info._Z21finalizeIntervalStatsPKfPKiPfS0_S0_S2_S3_i --------------------------
	.section	.nv.info._Z21finalizeIntervalStatsPKfPKiPfS0_S0_S2_S3_i,"",@"SHT_CUDA_INFO"
	.sectionflags	@""
	.align	4


	//----- nvinfo : EIATTR_CUDA_API_VERSION
	.align		4
        /*0000*/ 	.byte	0x04, 0x37
        /*0002*/ 	.short	(.L_54 - .L_53)
.L_53:
        /*0004*/ 	.word	0x00000082


	//----- nvinfo : EIATTR_KPARAM_INFO
	.align		4
.L_54:
        /*0008*/ 	.byte	0x04, 0x17
        /*000a*/ 	.short	(.L_56 - .L_55)
.L_55:
        /*000c*/ 	.word	0x00000000
        /*0010*/ 	.short	0x0007
        /*0012*/ 	.short	0x0038
        /*0014*/ 	.byte	0x00, 0xf0, 0x11, 0x00


	//----- nvinfo : EIATTR_KPARAM_INFO
	.align		4
.L_56:
        /*0018*/ 	.byte	0x04, 0x17
        /*001a*/ 	.short	(.L_58 - .L_57)
.L_57:
        /*001c*/ 	.word	0x00000000
        /*0020*/ 	.short	0x0006
        /*0022*/ 	.short	0x0030
        /*0024*/ 	.byte	0x00, 0xf5, 0x21, 0x00


	//----- nvinfo : EIATTR_KPARAM_INFO
	.align		4
.L_58:
        /*0028*/ 	.byte	0x04, 0x17
        /*002a*/ 	.short	(.L_60 - .L_59)
.L_59:
        /*002c*/ 	.word	0x00000000
        /*0030*/ 	.short	0x0005
        /*0032*/ 	.short	0x0028
        /*0034*/ 	.byte	0x00, 0xf5, 0x21, 0x00


	//----- nvinfo : EIATTR_KPARAM_INFO
	.align		4
.L_60:
        /*0038*/ 	.byte	0x04, 0x17
        /*003a*/ 	.short	(.L_62 - .L_61)
.L_61:
        /*003c*/ 	.word	0x00000000
        /*0040*/ 	.short	0x0004
        /*0042*/ 	.short	0x0020
        /*0044*/ 	.byte	0x00, 0xf5, 0x21, 0x00


	//----- nvinfo : EIATTR_KPARAM_INFO
	.align		4
.L_62:
        /*0048*/ 	.byte	0x04, 0x17
        /*004a*/ 	.short	(.L_64 - .L_63)
.L_63:
        /*004c*/ 	.word	0x00000000
        /*0050*/ 	.short	0x0003
        /*0052*/ 	.short	0x0018
        /*0054*/ 	.byte	0x00, 0xf5, 0x21, 0x00


	//----- nvinfo : EIATTR_KPARAM_INFO
	.align		4
.L_64:
        /*0058*/ 	.byte	0x04, 0x17
        /*005a*/ 	.short	(.L_66 - .L_65)
.L_65:
        /*005c*/ 	.word	0x00000000
        /*0060*/ 	.short	0x0002
        /*0062*/ 	.short	0x0010
        /*0064*/ 	.byte	0x00, 0xf5, 0x21, 0x00


	//----- nvinfo : EIATTR_KPARAM_INFO
	.align		4
.L_66:
        /*0068*/ 	.byte	0x04, 0x17
        /*006a*/ 	.short	(.L_68 - .L_67)
.L_67:
        /*006c*/ 	.word	0x00000000
        /*0070*/ 	.short	0x0001
        /*0072*/ 	.short	0x0008
        /*0074*/ 	.byte	0x00, 0xf5, 0x21, 0x00


	//----- nvinfo : EIATTR_KPARAM_INFO
	.align		4
.L_68:
        /*0078*/ 	.byte	0x04, 0x17
        /*007a*/ 	.short	(.L_70 - .L_69)
.L_69:
        /*007c*/ 	.word	0x00000000
        /*0080*/ 	.short	0x0000
        /*0082*/ 	.short	0x0000
        /*0084*/ 	.byte	0x00, 0xf5, 0x21, 0x00


	//----- nvinfo : EIATTR_SPARSE_MMA_MASK
	.align		4
.L_70:
        /*0088*/ 	.byte	0x03, 0x50
        /*008a*/ 	.short	0x0000


	//----- nvinfo : EIATTR_MAXREG_COUNT
	.align		4
        /*008c*/ 	.byte	0x03, 0x1b
        /*008e*/ 	.short	0x00ff


	//----- nvinfo : EIATTR_EXTERNS
	.align		4
        /*0090*/ 	.byte	0x04, 0x0f
        /*0092*/ 	.short	(.L_72 - .L_71)


	//   ....[0]....
	.align		4
.L_71:
        /*0094*/ 	.word	index@(vprintf)


	//----- nvinfo : EIATTR_MERCURY_ISA_VERSION
	.align		4
.L_72:
        /*0098*/ 	.byte	0x03, 0x5f
        /*009a*/ 	.short	0x0101


	//----- nvinfo : EIATTR_VRC_CTA_INIT_COUNT
	.align		4
        /*009c*/ 	.byte	0x02, 0x4a
	.zero		1
	.zero		1


	//----- nvinfo : EIATTR_SYSCALL_OFFSETS
	.align		4
        /*00a0*/ 	.byte	0x04, 0x46
        /*00a2*/ 	.short	(.L_74 - .L_73)


	//   ....[0]....
.L_73:
        /*00a4*/ 	.word	0x000006b0


	//----- nvinfo : EIATTR_EXIT_INSTR_OFFSETS
	.align		4
.L_74:
        /*00a8*/ 	.byte	0x04, 0x1c
        /*00aa*/ 	.short	(.L_76 - .L_75)


	//   ....[0]....
.L_75:
        /*00ac*/ 	.word	0x000000c0


	//   ....[1]....
        /*00b0*/ 	.word	0x000006c0


	//----- nvinfo : EIATTR_CRS_STACK_SIZE
	.align		4
.L_76:
        /*00b4*/ 	.byte	0x04, 0x1e
        /*00b6*/ 	.short	(.L_78 - .L_77)
.L_77:
        /*00b8*/ 	.word	0x00000000


	//----- nvinfo : EIATTR_CBANK_PARAM_SIZE
	.align		4
.L_78:
        /*00bc*/ 	.byte	0x03, 0x19
        /*00be*/ 	.short	0x003c


	//----- nvinfo : EIATTR_PARAM_CBANK
	.align		4
        /*00c0*/ 	.byte	0x04, 0x0a
        /*00c2*/ 	.short	(.L_80 - .L_79)
	.align		4
.L_79:
        /*00c4*/ 	.word	index@(.nv.constant0._Z21finalizeIntervalStatsPKfPKiPfS0_S0_S2_S3_i)
        /*00c8*/ 	.short	0x0380
        /*00ca*/ 	.short	0x003c


	//----- nvinfo : EIATTR_SW_WAR
	.align		4
.L_80:
        /*00cc*/ 	.byte	0x04, 0x36
        /*00ce*/ 	.short	(.L_82 - .L_81)
.L_81:
        /*00d0*/ 	.word	0x00000008
.L_82:


//--------------------- .nv.info._Z20computeIntervalStatsPKfPKiiPfPiS3_S3_S4_ --------------------------
	.section	.nv.info._Z20computeIntervalStatsPKfPKiiPfPiS3_S3_S4_,"",@"SHT_CUDA_INFO"
	.sectionflags	@""
	.align	4


	//----- nvinfo : EIATTR_CUDA_API_VERSION
	.align		4
        /*0000*/ 	.byte	0x04, 0x37
        /*0002*/ 	.short	(.L_84 - .L_83)
.L_83:
        /*0004*/ 	.word	0x00000082


	//----- nvinfo : EIATTR_KPARAM_INFO
	.align		4
.L_84:
        /*0008*/ 	.byte	0x04, 0x17
        /*000a*/ 	.short	(.L_86 - .L_85)
.L_85:
        /*000c*/ 	.word	0x00000000
        /*0010*/ 	.short	0x0007
        /*0012*/ 	.short	0x0038
        /*0014*/ 	.byte	0x00, 0xf5, 0x21, 0x00


	//----- nvinfo : EIATTR_KPARAM_INFO
	.align		4
.L_86:
        /*0018*/ 	.byte	0x04, 0x17
        /*001a*/ 	.short	(.L_88 - .L_87)
.L_87:
        /*001c*/ 	.word	0x00000000
        /*0020*/ 	.short	0x0006
        /*0022*/ 	.short	0x0030
        /*0024*/ 	.byte	0x00, 0xf5, 0x21, 0x00


	//----- nvinfo : EIATTR_KPARAM_INFO
	.align		4
.L_88:
        /*0028*/ 	.byte	0x04, 0x17
        /*002a*/ 	.short	(.L_90 - .L_89)
.L_89:
        /*002c*/ 	.word	0x00000000
        /*0030*/ 	.short	0x0005
        /*0032*/ 	.short	0x0028
        /*0034*/ 	.byte	0x00, 0xf5, 0x21, 0x00


	//----- nvinfo : EIATTR_KPARAM_INFO
	.align		4
.L_90:
        /*0038*/ 	.byte	0x04, 0x17
        /*003a*/ 	.short	(.L_92 - .L_91)
.L_91:
        /*003c*/ 	.word	0x00000000
        /*0040*/ 	.short	0x0004
        /*0042*/ 	.short	0x0020
        /*0044*/ 	.byte	0x00, 0xf5, 0x21, 0x00


	//----- nvinfo : EIATTR_KPARAM_INFO
	.align		4
.L_92:
        /*0048*/ 	.byte	0x04, 0x17
        /*004a*/ 	.short	(.L_94 - .L_93)
.L_93:
        /*004c*/ 	.word	0x00000000
        /*0050*/ 	.short	0x0003
        /*0052*/ 	.short	0x0018
        /*0054*/ 	.byte	0x00, 0xf5, 0x21, 0x00


	//----- nvinfo : EIATTR_KPARAM_INFO
	.align		4
.L_94:
        /*0058*/ 	.byte	0x04, 0x17
        /*005a*/ 	.short	(.L_96 - .L_95)
.L_95:
        /*005c*/ 	.word	0x00000000
        /*0060*/ 	.short	0x0002
        /*0062*/ 	.short	0x0010
        /*0064*/ 	.byte	0x00, 0xf0, 0x11, 0x00


	//----- nvinfo : EIATTR_KPARAM_INFO
	.align		4
.L_96:
        /*0068*/ 	.byte	0x04, 0x17
        /*006a*/ 	.short	(.L_98 - .L_97)
.L_97:
        /*006c*/ 	.word	0x00000000
        /*0070*/ 	.short	0x0001
        /*0072*/ 	.short	0x0008
        /*0074*/ 	.byte	0x00, 0xf5, 0x21, 0x00


	//----- nvinfo : EIATTR_KPARAM_INFO
	.align		4
.L_98:
        /*0078*/ 	.byte	0x04, 0x17
        /*007a*/ 	.short	(.L_100 - .L_99)
.L_99:
        /*007c*/ 	.word	0x00000000
        /*0080*/ 	.short	0x0000
        /*0082*/ 	.short	0x0000
        /*0084*/ 	.byte	0x00, 0xf5, 0x21, 0x00


	//----- nvinfo : EIATTR_SPARSE_MMA_MASK
	.align		4
.L_100:
        /*0088*/ 	.byte	0x03, 0x50
        /*008a*/ 	.short	0x0000


	//----- nvinfo : EIATTR_MAXREG_COUNT
	.align		4
        /*008c*/ 	.byte	0x03, 0x1b
        /*008e*/ 	.short	0x00ff


	//----- nvinfo : EIATTR_EXTERNS
	.align		4
        /*0090*/ 	.byte	0x04, 0x0f
        /*0092*/ 	.short	(.L_102 - .L_101)


	//   ....[0]....
	.align		4
.L_101:
        /*0094*/ 	.word	index@(vprintf)


	//----- nvinfo : EIATTR_MERCURY_ISA_VERSION
	.align		4
.L_102:
        /*0098*/ 	.byte	0x03, 0x5f
        /*009a*/ 	.short	0x0101


	//----- nvinfo : EIATTR_VRC_CTA_INIT_COUNT
	.align		4
        /*009c*/ 	.byte	0x02, 0x4a
	.zero		1
	.zero		1


	//----- nvinfo : EIATTR_SYSCALL_OFFSETS
	.align		4
        /*00a0*/ 	.byte	0x04, 0x46
        /*00a2*/ 	.short	(.L_104 - .L_103)


	//   ....[0]....
.L_103:
        /*00a4*/ 	.word	0x00000180


	//----- nvinfo : EIATTR_EXIT_INSTR_OFFSETS
	.align		4
.L_104:
        /*00a8*/ 	.byte	0x04, 0x1c
        /*00aa*/ 	.short	(.L_106 - .L_105)


	//   ....[0]....
.L_105:
        /*00ac*/ 	.word	0x000000c0


	//   ....[1]....
        /*00b0*/ 	.word	0x00000300


	//----- nvinfo : EIATTR_CRS_STACK_SIZE
	.align		4
.L_106:
        /*00b4*/ 	.byte	0x04, 0x1e
        /*00b6*/ 	.short	(.L_108 - .L_107)
.L_107:
        /*00b8*/ 	.word	0x00000000


	//----- nvinfo : EIATTR_CBANK_PARAM_SIZE
	.align		4
.L_108:
        /*00bc*/ 	.byte	0x03, 0x19
        /*00be*/ 	.short	0x0040


	//----- nvinfo : EIATTR_PARAM_CBANK
	.align		4
        /*00c0*/ 	.byte	0x04, 0x0a
        /*00c2*/ 	.short	(.L_110 - .L_109)
	.align		4
.L_109:
        /*00c4*/ 	.word	index@(.nv.constant0._Z20computeIntervalStatsPKfPKiiPfPiS3_S3_S4_)
        /*00c8*/ 	.short	0x0380
        /*00ca*/ 	.short	0x0040


	//----- nvinfo : EIATTR_SW_WAR
	.align		4
.L_110:
        /*00cc*/ 	.byte	0x04, 0x36
        /*00ce*/ 	.short	(.L_112 - .L_111)
.L_111:
        /*00d0*/ 	.word	0x00000008
.L_112:


//--------------------- .nv.callgraph             --------------------------
	.section	.nv.callgraph,"",@"SHT_CUDA_CALLGRAPH"
	.align	4
	.sectionentsize	8
	.align		4
        /*0000*/ 	.word	0x00000000
	.align		4
        /*0004*/ 	.word	0xffffffff
	.align		4
        /*0008*/ 	.word	index@(_Z24calculateLuxCategoryTimePKfS0_PfS1_S1_S1_i)
	.align		4
        /*000c*/ 	.word	index@(vprintf)
	.align		4
        /*0010*/ 	.word	index@(_Z21finalizeIntervalStatsPKfPKiPfS0_S0_S2_S3_i)
	.align		4
        /*0014*/ 	.word	index@(vprintf)
	.align		4
        /*0018*/ 	.word	index@(_Z20computeIntervalStatsPKfPKiiPfPiS3_S3_S4_)
	.align		4
        /*001c*/ 	.word	index@(vprintf)
	.align		4
        /*0020*/ 	.word	0x00000000
	.align		4
        /*0024*/ 	.word	0xfffffffe
	.align		4
        /*0028*/ 	.word	0x00000000
	.align		4
        /*002c*/ 	.word	0xfffffffd
	.align		4
        /*0030*/ 	.word	0x00000000
	.align		4
        /*0034*/ 	.word	0xfffffffc


//--------------------- .nv.constant4             --------------------------
	.section	.nv.constant4,"a",@progbits
	.align	8
	.align		8
.nv.constant4:
        /*0000*/ 	.dword	vprintf
	.align		8
        /*0008*/ 	.dword	$str
	.align		8
        /*0010*/ 	.dword	$str$1
	.align		8
        /*0018*/ 	.dword	$str$2


//--------------------- .text._Z24calculateLuxCategoryTimePKfS0_PfS1_S1_S1_i --------------------------
	.section	.text._Z24calculateLuxCategoryTimePKfS0_PfS1_S1_S1_i,"ax",@progbits
	.align	128
        .global         _Z24calculateLuxCategoryTimePKfS0_PfS1_S1_S1_i
        .type           _Z24calculateLuxCategoryTimePKfS0_PfS1_S1_S1_i,@function
        .size           _Z24calculateLuxCategoryTimePKfS0_PfS1_S1_S1_i,(.L_x_41 - _Z24calculateLuxCategoryTimePKfS0_PfS1_S1_S1_i)
        .other          _Z24calculateLuxCategoryTimePKfS0_PfS1_S1_S1_i,@"STO_CUDA_ENTRY STV_DEFAULT"
_Z24calculateLuxCategoryTimePKfS0_PfS1_S1_S1_i:
.text._Z24calculateLuxCategoryTimePKfS0_PfS1_S1_S1_i:
[----:B------:R-:W0:Y:S01]  /*0000*/  LDC R1, c[0x0][0x37c] ;  /* 0x0000df00ff017b82 */ /* 0x000e220000000800 */
[----:B------:R-:W1:Y:S01]  /*0010*/  S2R R0, SR_TID.X ;  /* 0x0000000000007919 */ /* 0x000e620000002100 */
[----:B------:R-:W2:Y:S06]  /*0020*/  LDCU UR5, c[0x0][0x2fc] ;  /* 0x00005f80ff0577ac */ /* 0x000eac0008000800 */
[----:B------:R-:W1:Y:S01]  /*0030*/  S2UR UR6, SR_CTAID.X ;  /* 0x00000000000679c3 */ /* 0x000e620000002500 */
[----:B0-----:R-:W-:Y:S01]  /*0040*/  VIADD R1, R1, 0xffffffe8 ;  /* 0xffffffe801017836 */ /* 0x001fe20000000000 */
[----:B------:R-:W0:Y:S01]  /*0050*/  LDCU UR7, c[0x0][0x3b0] ;  /* 0x00007600ff0777ac */ /* 0x000e220008000800 */
[----:B------:R-:W3:Y:S05]  /*0060*/  LDCU UR4, c[0x0][0x2f8] ;  /* 0x00005f00ff0477ac */ /* 0x000eea0008000800 */
[----:B------:R-:W1:Y:S01]  /*0070*/  LDC R3, c[0x0][0x360] ;  /* 0x0000d800ff037b82 */ /* 0x000e620000000800 */
[----:B---3--:R-:W-:-:S05]  /*0080*/  IADD3 R6, P1, PT, R1, UR4, RZ ;  /* 0x0000000401067c10 */ /* 0x008fca000ff3e0ff */
[----:B--2---:R-:W-:Y:S02]  /*0090*/  IMAD.X R7, RZ, RZ, UR5, P1 ;  /* 0x00000005ff077e24 */ /* 0x004fe400088e06ff */
[----:B-1----:R-:W-:-:S05]  /*00a0*/  IMAD R0, R3, UR6, R0 ;  /* 0x0000000603007c24 */ /* 0x002fca000f8e0200 */
[----:B0-----:R-:W-:-:S13]  /*00b0*/  ISETP.GE.AND P0, PT, R0, UR7, PT ;  /* 0x0000000700007c0c */ /* 0x001fda000bf06270 */
[----:B------:R-:W-:Y:S05]  /*00c0*/  @P0 EXIT ;  /* 0x000000000000094d */ /* 0x000fea0003800000 */
[----:B------:R-:W0:Y:S01]  /*00d0*/  LDC.64 R10, c[0x0][0x380] ;  /* 0x0000e000ff0a7b82 */ /* 0x000e220000000a00 */
[----:B------:R-:W1:Y:S07]  /*00e0*/  LDCU.64 UR4, c[0x0][0x358] ;  /* 0x00006b00ff0477ac */ /* 0x000e6e0008000a00 */
[----:B------:R-:W2:Y:S01]  /*00f0*/  LDC.64 R4, c[0x0][0x388] ;  /* 0x0000e200ff047b82 */ /* 0x000ea20000000a00 */
[----:B0-----:R-:W-:-:S05]  /*0100*/  IMAD.WIDE R10, R0, 0x4, R10 ;  /* 0x00000004000a7825 */ /* 0x001fca00078e020a */
[----:B-1----:R-:W3:Y:S01]  /*0110*/  LDG.E R2, desc[UR4][R10.64] ;  /* 0x000000040a027981 */ /* 0x002ee2000c1e1900 */
[----:B--2---:R-:W-:-:S05]  /*0120*/  IMAD.WIDE R4, R0, 0x4, R4 ;  /* 0x0000000400047825 */ /* 0x004fca00078e0204 */
[----:B------:R-:W2:Y:S01]  /*0130*/  LDG.E R3, desc[UR4][R4.64] ;  /* 0x0000000404037981 */ /* 0x000ea2000c1e1900 */
[----:B------:R-:W-:Y:S01]  /*0140*/  BSSY.RECONVERGENT B0, `(.L_x_0) ;  /* 0x0000007000007945 */ /* 0x000fe20003800200 */
[----:B---3--:R-:W-:Y:S01]  /*0150*/  FSETP.GE.AND P0, PT, R2, 300, PT ;  /* 0x439600000200780b */ /* 0x008fe20003f06000 */
[----:B--2---:R0:W1:-:S12]  /*0160*/  F2F.F64.F32 R8, R3 ;  /* 0x0000000300087310 */ /* 0x0040580000201800 */
[----:B------:R-:W-:Y:S05]  /*0170*/  @!P0 BRA `(.L_x_1) ;  /* 0x00000000000c8947 */ /* 0x000fea0003800000 */
[----:B------:R-:W2:Y:S02]  /*0180*/  LDC.64 R4, c[0x0][0x390] ;  /* 0x0000e400ff047b82 */ /* 0x000ea40000000a00 */
[----:B--2---:R2:W-:Y:S04]  /*0190*/  REDG.E.ADD.F32.FTZ.RN.STRONG.GPU desc[UR4][R4.64], R3 ;  /* 0x00000003040079a6 */ /* 0x0045e8000c12f304 */
[----:B------:R2:W5:Y:S02]  /*01a0*/  LDG.E R2, desc[UR4][R10.64] ;  /* 0x000000040a027981 */ /* 0x000564000c1e1900 */
.L_x_1:
[----:B------:R-:W-:Y:S05]  /*01b0*/  BSYNC.RECONVERGENT B0 ;  /* 0x0000000000007941 */ /* 0x000fea0003800200 */
.L_x_0:
[----:B-----5:R-:W-:Y:S01]  /*01c0*/  FSETP.GE.AND P0, PT, R2, 500, PT ;  /* 0x43fa00000200780b */ /* 0x020fe20003f06000 */
[----:B------:R-:W-:-:S12]  /*01d0*/  BSSY.RECONVERGENT B0, `(.L_x_2) ;  /* 0x0000005000007945 */ /* 0x000fd80003800200 */
[----:B------:R-:W-:Y:S05]  /*01e0*/  @!P0 BRA `(.L_x_3) ;  /* 0x00000000000c8947 */ /* 0x000fea0003800000 */
[----:B--2---:R-:W2:Y:S02]  /*01f0*/  LDC.64 R4, c[0x0][0x398] ;  /* 0x0000e600ff047b82 */ /* 0x004ea40000000a00 */
[----:B--2---:R3:W-:Y:S04]  /*0200*/  REDG.E.ADD.F32.FTZ.RN.STRONG.GPU desc[UR4][R4.64], R3 ;  /* 0x00000003040079a6 */ /* 0x0047e8000c12f304 */
[----:B------:R3:W5:Y:S02]  /*0210*/  LDG.E R2, desc[UR4][R10.64] ;  /* 0x000000040a027981 */ /* 0x000764000c1e1900 */
.L_x_3:
[----:B------:R-:W-:Y:S05]  /*0220*/  BSYNC.RECONVERGENT B0 ;  /* 0x0000000000007941 */ /* 0x000fea0003800200 */
.L_x_2:
[----:B-----5:R-:W-:Y:S01]  /*0230*/  FSETP.GE.AND P0, PT, R2, 1000, PT ;  /* 0x447a00000200780b */ /* 0x020fe20003f06000 */
[----:B------:R-:W-:-:S12]  /*0240*/  BSSY.RECONVERGENT B0, `(.L_x_4) ;  /* 0x0000005000007945 */ /* 0x000fd80003800200 */
[----:B------:R-:W-:Y:S05]  /*0250*/  @!P0 BRA `(.L_x_5) ;  /* 0x00000000000c8947 */ /* 0x000fea0003800000 */
[----:B--23--:R-:W2:Y:S02]  /*0260*/  LDC.64 R4, c[0x0][0x3a0] ;  /* 0x0000e800ff047b82 */ /* 0x00cea40000000a00 */
[----:B--2---:R4:W-:Y:S04]  /*0270*/  REDG.E.ADD.F32.FTZ.RN.STRONG.GPU desc[UR4][R4.64], R3 ;  /* 0x00000003040079a6 */ /* 0x0049e8000c12f304 */
[----:B------:R4:W5:Y:S02]  /*0280*/  LDG.E R2, desc[UR4][R10.64] ;  /* 0x000000040a027981 */ /* 0x000964000c1e1900 */
.L_x_5:
[----:B------:R-:W-:Y:S05]  /*0290*/  BSYNC.RECONVERGENT B0 ;  /* 0x0000000000007941 */ /* 0x000fea0003800200 */
.L_x_4:
[----:B-----5:R-:W-:Y:S01]  /*02a0*/  FSETP.GE.AND P0, PT, R2, 5000, PT ;  /* 0x459c40000200780b */ /* 0x020fe20003f06000 */
[----:B------:R-:W-:-:S12]  /*02b0*/  BSSY.RECONVERGENT B0, `(.L_x_6) ;  /* 0x0000005000007945 */ /* 0x000fd80003800200 */
[----:B------:R-:W-:Y:S05]  /*02c0*/  @!P0 BRA `(.L_x_7) ;  /* 0x00000000000c8947 */ /* 0x000fea0003800000 */
[----:B--234-:R-:W2:Y:S02]  /*02d0*/  LDC.64 R4, c[0x0][0x3a8] ;  /* 0x0000ea00ff047b82 */ /* 0x01cea40000000a00 */
[----:B--2---:R2:W-:Y:S04]  /*02e0*/  REDG.E.ADD.F32.FTZ.RN.STRONG.GPU desc[UR4][R4.64], R3 ;  /* 0x00000003040079a6 */ /* 0x0045e8000c12f304 */
[----:B------:R2:W5:Y:S02]  /*02f0*/  LDG.E R2, desc[UR4][R10.64] ;  /* 0x000000040a027981 */ /* 0x000564000c1e1900 */
.L_x_7:
[----:B------:R-:W-:Y:S05]  /*0300*/  BSYNC.RECONVERGENT B0 ;  /* 0x0000000000007941 */ /* 0x000fea0003800200 */
.L_x_6:
[----:B0-2345:R-:W0:Y:S01]  /*0310*/  F2F.F64.F32 R2, R2 ;  /* 0x0000000200027310 */ /* 0x03de220000201800 */
[----:B------:R-:W-:Y:S01]  /*0320*/  MOV R10, 0x0 ;  /* 0x00000000000a7802 */ /* 0x000fe20000000f00 */
[----:B-1----:R1:W-:Y:S01]  /*0330*/  STL.64 [R1+0x10], R8 ;  /* 0x0000100801007387 */ /* 0x0023e20000100a00 */
[----:B------:R-:W2:Y:S03]  /*0340*/  LDCU.64 UR4, c[0x4][0x18] ;  /* 0x01000300ff0477ac */ /* 0x000ea60008000a00 */
[----:B------:R1:W-:Y:S01]  /*0350*/  STL [R1], R0 ;  /* 0x0000000001007387 */ /* 0x0003e20000100800 */
[----:B------:R-:W3:Y:S03]  /*0360*/  LDC.64 R10, c[0x4][R10] ;  /* 0x010000000a0a7b82 */ /* 0x000ee60000000a00 */
[----:B0-----:R1:W-:Y:S01]  /*0370*/  STL.64 [R1+0x8], R2 ;  /* 0x0000080201007387 */ /* 0x0013e20000100a00 */
[----:B--2---:R-:W-:-:S02]  /*0380*/  IMAD.U32 R4, RZ, RZ, UR4 ;  /* 0x00000004ff047e24 */ /* 0x004fc4000f8e00ff */
[----:B------:R-:W-:-:S07]  /*0390*/  IMAD.U32 R5, RZ, RZ, UR5 ;  /* 0x00000005ff057e24 */ /* 0x000fce000f8e00ff */
[----:B------:R-:W-:-:S07]  /*03a0*/  LEPC R20, `(.L_x_8) ;  /* 0x000000001014794e */ /* 0x000fce0000000000 */
[----:B-1-3--:R-:W-:Y:S05]  /*03b0*/  CALL.ABS.NOINC R10 ;  /* 0x000000000a007343 */ /* 0x00afea0003c00000 */
.L_x_8:
[----:B------:R-:W-:Y:S05]  /*03c0*/  EXIT ;  /* 0x000000000000794d */ /* 0x000fea0003800000 */
.L_x_9:
[----:B------:R-:W-:-:S00]  /*03d0*/  BRA `(.L_x_9) ;  /* 0xfffffffc00fc7947 */ /* 0x000fc0000383ffff */
[----:B------:R-:W-:-:S00]  /*03e0*/  NOP ;  /* 0x0000000000007918 */ /* 0x000fc00000000000 */
        /* <DEDUP_REMOVED lines=9> */
.L_x_41:


//--------------------- .text._Z21finalizeIntervalStatsPKfPKiPfS0_S0_S2_S3_i --------------------------
	.section	.text._Z21finalizeIntervalStatsPKfPKiPfS0_S0_S2_S3_i,"ax",@progbits
	.align	128
        .global         _Z21finalizeIntervalStatsPKfPKiPfS0_S0_S2_S3_i
        .type           _Z21finalizeIntervalStatsPKfPKiPfS0_S0_S2_S3_i,@function
        .size           _Z21finalizeIntervalStatsPKfPKiPfS0_S0_S2_S3_i,(.L_x_40 - _Z21finalizeIntervalStatsPKfPKiPfS0_S0_S2_S3_i)
        .other          _Z21finalizeIntervalStatsPKfPKiPfS0_S0_S2_S3_i,@"STO_CUDA_ENTRY STV_DEFAULT"
_Z21finalizeIntervalStatsPKfPKiPfS0_S0_S2_S3_i:
.text._Z21finalizeIntervalStatsPKfPKiPfS0_S0_S2_S3_i:
        /* <DEDUP_REMOVED lines=14> */
[----:B------:R-:W1:Y:S01]  /*00e0*/  LDCU.64 UR4, c[0x0][0x358] ;  /* 0x00006b00ff0477ac */ /* 0x000e620008000a00 */
[----:B0-----:R-:W-:-:S05]  /*00f0*/  IMAD.WIDE R4, R2, 0x4, R4 ;  /* 0x0000000402047825 */ /* 0x001fca00078e0204 */
[----:B-1----:R-:W2:Y:S01]  /*0100*/  LDG.E R3, desc[UR4][R4.64] ;  /* 0x0000000404037981 */ /* 0x002ea2000c1e1900 */
[----:B------:R-:W-:Y:S01]  /*0110*/  BSSY.RECONVERGENT B0, `(.L_x_10) ;  /* 0x0000017000007945 */ /* 0x000fe20003800200 */
[----:B--2---:R-:W-:-:S13]  /*0120*/  ISETP.GE.AND P0, PT, R3, 0x1, PT ;  /* 0x000000010300780c */ /* 0x004fda0003f06270 */
[----:B------:R-:W-:Y:S05]  /*0130*/  @!P0 BRA `(.L_x_11) ;  /* 0x0000000000508947 */ /* 0x000fea0003800000 */
[----:B------:R-:W0:Y:S02]  /*0140*/  LDC.64 R4, c[0x0][0x380] ;  /* 0x0000e000ff047b82 */ /* 0x000e240000000a00 */
[----:B0-----:R-:W-:-:S05]  /*0150*/  IMAD.WIDE R4, R2, 0x4, R4 ;  /* 0x0000000402047825 */ /* 0x001fca00078e0204 */
[----:B------:R-:W2:Y:S01]  /*0160*/  LDG.E R0, desc[UR4][R4.64] ;  /* 0x0000000404007981 */ /* 0x000ea2000c1e1900 */
[----:B------:R-:W-:Y:S01]  /*0170*/  I2FP.F32.U32 R3, R3 ;  /* 0x0000000300037245 */ /* 0x000fe20000201000 */
[----:B------:R-:W-:Y:S03]  /*0180*/  BSSY.RECONVERGENT B1, `(.L_x_12) ;  /* 0x000000c000017945 */ /* 0x000fe60003800200 */
[----:B------:R-:W0:Y:S02]  /*0190*/  MUFU.RCP R8, R3 ;  /* 0x0000000300087308 */ /* 0x000e240000001000 */
[----:B0-----:R-:W-:-:S04]  /*01a0*/  FFMA R9, -R3, R8, 1 ;  /* 0x3f80000003097423 */ /* 0x001fc80000000108 */
[----:B------:R-:W-:Y:S02]  /*01b0*/  FFMA R9, R8, R9, R8 ;  /* 0x0000000908097223 */ /* 0x000fe40000000008 */
[----:B--2---:R-:W0:Y:S02]  /*01c0*/  FCHK P0, R0, R3 ;  /* 0x0000000300007302 */ /* 0x004e240000000000 */
[----:B------:R-:W-:-:S04]  /*01d0*/  FFMA R8, R0, R9, RZ ;  /* 0x0000000900087223 */ /* 0x000fc800000000ff */
[----:B------:R-:W-:-:S04]  /*01e0*/  FFMA R10, -R3, R8, R0 ;  /* 0x00000008030a7223 */ /* 0x000fc80000000100 */
[----:B------:R-:W-:Y:S01]  /*01f0*/  FFMA R9, R9, R10, R8 ;  /* 0x0000000a09097223 */ /* 0x000fe20000000008 */
[----:B0-----:R-:W-:Y:S06]  /*0200*/  @!P0 BRA `(.L_x_13) ;  /* 0x00000000000c8947 */ /* 0x001fec0003800000 */
[----:B------:R-:W-:-:S07]  /*0210*/  MOV R8, 0x230 ;  /* 0x0000023000087802 */ /* 0x000fce0000000f00 */
[----:B------:R-:W-:Y:S05]  /*0220*/  CALL.REL.NOINC `($__internal_1_$__cuda_sm3x_div_rn_noftz_f32_slowpath) ;  /* 0x0000000400807944 */ /* 0x000fea0003c00000 */
[----:B------:R-:W-:-:S07]  /*0230*/  IMAD.MOV.U32 R9, RZ, RZ, R0 ;  /* 0x000000ffff097224 */ /* 0x000fce00078e0000 */
.L_x_13:
[----:B------:R-:W-:Y:S05]  /*0240*/  BSYNC.RECONVERGENT B1 ;  /* 0x0000000000017941 */ /* 0x000fea0003800200 */
.L_x_12:
[----:B------:R-:W0:Y:S02]  /*0250*/  LDC.64 R4, c[0x0][0x390] ;  /* 0x0000e400ff047b82 */ /* 0x000e240000000a00 */
[----:B0-----:R-:W-:-:S05]  /*0260*/  IMAD.WIDE R4, R2, 0x4, R4 ;  /* 0x0000000402047825 */ /* 0x001fca00078e0204 */
[----:B------:R0:W-:Y:S02]  /*0270*/  STG.E desc[UR4][R4.64], R9 ;  /* 0x0000000904007986 */ /* 0x0001e4000c101904 */
.L_x_11:
[----:B------:R-:W-:Y:S05]  /*0280*/  BSYNC.RECONVERGENT B0 ;  /* 0x0000000000007941 */ /* 0x000fea0003800200 */
.L_x_10:
[----:B0-----:R-:W0:Y:S02]  /*0290*/  LDC.64 R4, c[0x0][0x3a8] ;  /* 0x0000ea00ff047b82 */ /* 0x001e240000000a00 */
[----:B0-----:R-:W-:-:S06]  /*02a0*/  IMAD.WIDE R4, R2, 0x4, R4 ;  /* 0x0000000402047825 */ /* 0x001fcc00078e0204 */
[----:B------:R-:W2:Y:S01]  /*02b0*/  LDG.E R4, desc[UR4][R4.64] ;  /* 0x0000000404047981 */ /* 0x000ea2000c1e1900 */
        /* <DEDUP_REMOVED lines=18> */
[----:B------:R-:W-:-:S07]  /*03e0*/  MOV R4, R0 ;  /* 0x0000000000047202 */ /* 0x000fce0000000f00 */
.L_x_17:
[----:B------:R-:W-:Y:S05]  /*03f0*/  BSYNC.RECONVERGENT B1 ;  /* 0x0000000000017941 */ /* 0x000fea0003800200 */
.L_x_16:
[----:B------:R-:W0:Y:S02]  /*0400*/  LDC.64 R8, c[0x0][0x3a0] ;  /* 0x0000e800ff087b82 */ /* 0x000e240000000a00 */
[----:B0-----:R-:W-:-:S06]  /*0410*/  IMAD.WIDE R8, R2, 0x4, R8 ;  /* 0x0000000402087825 */ /* 0x001fcc00078e0208 */
[----:B------:R-:W2:Y:S01]  /*0420*/  LDG.E R8, desc[UR4][R8.64] ;  /* 0x0000000408087981 */ /* 0x000ea2000c1e1900 */
[----:B------:R-:W0:Y:S01]  /*0430*/  MUFU.RCP R0, R3 ;  /* 0x0000000300007308 */ /* 0x000e220000001000 */
[----:B------:R-:W-:Y:S01]  /*0440*/  BSSY.RECONVERGENT B1, `(.L_x_18) ;  /* 0x000000c000017945 */ /* 0x000fe20003800200 */
[----:B0-----:R-:W-:-:S04]  /*0450*/  FFMA R5, -R3, R0, 1 ;  /* 0x3f80000003057423 */ /* 0x001fc80000000100 */
[----:B------:R-:W-:Y:S02]  /*0460*/  FFMA R0, R0, R5, R0 ;  /* 0x0000000500007223 */ /* 0x000fe40000000000 */
[----:B--2---:R-:W0:Y:S02]  /*0470*/  FCHK P0, R8, R3 ;  /* 0x0000000308007302 */ /* 0x004e240000000000 */
[----:B------:R-:W-:-:S04]  /*0480*/  FFMA R5, R0, R8, RZ ;  /* 0x0000000800057223 */ /* 0x000fc800000000ff */
[----:B------:R-:W-:-:S04]  /*0490*/  FFMA R10, -R3, R5, R8 ;  /* 0x00000005030a7223 */ /* 0x000fc80000000108 */
[----:B------:R-:W-:Y:S01]  /*04a0*/  FFMA R5, R0, R10, R5 ;  /* 0x0000000a00057223 */ /* 0x000fe20000000005 */
[----:B0-----:R-:W-:Y:S06]  /*04b0*/  @!P0 BRA `(.L_x_19) ;  /* 0x0000000000108947 */ /* 0x001fec0003800000 */
[----:B------:R-:W-:Y:S01]  /*04c0*/  IMAD.MOV.U32 R0, RZ, RZ, R8 ;  /* 0x000000ffff007224 */ /* 0x000fe200078e0008 */
[----:B------:R-:W-:-:S07]  /*04d0*/  MOV R8, 0x4f0 ;  /* 0x000004f000087802 */ /* 0x000fce0000000f00 */
[----:B------:R-:W-:Y:S05]  /*04e0*/  CALL.REL.NOINC `($__internal_1_$__cuda_sm3x_div_rn_noftz_f32_slowpath) ;  /* 0x0000000000d07944 */ /* 0x000fea0003c00000 */
[----:B------:R-:W-:-:S07]  /*04f0*/  IMAD.MOV.U32 R5, RZ, RZ, R0 ;  /* 0x000000ffff057224 */ /* 0x000fce00078e0000 */
.L_x_19:
[----:B------:R-:W-:Y:S05]  /*0500*/  BSYNC.RECONVERGENT B1 ;  /* 0x0000000000017941 */ /* 0x000fea0003800200 */
.L_x_18:
[----:B------:R-:W-:Y:S01]  /*0510*/  FFMA R0, -R4, R4, R5 ;  /* 0x0000000404007223 */ /* 0x000fe20000000105 */
[----:B------:R-:W-:Y:S03]  /*0520*/  BSSY.RECONVERGENT B1, `(.L_x_20) ;  /* 0x000000c000017945 */ /* 0x000fe60003800200 */
[----:B------:R0:W1:Y:S01]  /*0530*/  MUFU.RSQ R5, R0 ;  /* 0x0000000000057308 */ /* 0x0000620000001400 */
[----:B------:R-:W-:-:S04]  /*0540*/  IADD3 R3, PT, PT, R0, -0xd000000, RZ ;  /* 0xf300000000037810 */ /* 0x000fc80007ffe0ff */
[----:B------:R-:W-:-:S13]  /*0550*/  ISETP.GT.U32.AND P0, PT, R3, 0x727fffff, PT ;  /* 0x727fffff0300780c */ /* 0x000fda0003f04070 */
[----:B01----:R-:W-:Y:S05]  /*0560*/  @!P0 BRA `(.L_x_21) ;  /* 0x00000000000c8947 */ /* 0x003fea0003800000 */
[----:B------:R-:W-:-:S07]  /*0570*/  MOV R10, 0x590 ;  /* 0x00000590000a7802 */ /* 0x000fce0000000f00 */
[----:B------:R-:W-:Y:S05]  /*0580*/  CALL.REL.NOINC `($__internal_0_$__cuda_sm20_sqrt_rn_f32_slowpath) ;  /* 0x0000000000507944 */ /* 0x000fea0003c00000 */
[----:B------:R-:W-:Y:S05]  /*0590*/  BRA `(.L_x_22) ;  /* 0x0000000000107947 */ /* 0x000fea0003800000 */
.L_x_21:
[----:B------:R-:W-:Y:S01]  /*05a0*/  FMUL.FTZ R3, R0, R5 ;  /* 0x0000000500037220 */ /* 0x000fe20000410000 */
[----:B------:R-:W-:-:S03]  /*05b0*/  FMUL.FTZ R4, R5, 0.5 ;  /* 0x3f00000005047820 */ /* 0x000fc60000410000 */
[----:B------:R-:W-:-:S04]  /*05c0*/  FFMA R0, -R3, R3, R0 ;  /* 0x0000000303007223 */ /* 0x000fc80000000100 */
[----:B------:R-:W-:-:S07]  /*05d0*/  FFMA R3, R0, R4, R3 ;  /* 0x0000000400037223 */ /* 0x000fce0000000003 */
.L_x_22:
[----:B------:R-:W-:Y:S05]  /*05e0*/  BSYNC.RECONVERGENT B1 ;  /* 0x0000000000017941 */ /* 0x000fea0003800200 */
.L_x_20:
[----:B------:R-:W0:Y:S02]  /*05f0*/  LDC.64 R4, c[0x0][0x3b0] ;  /* 0x0000ec00ff047b82 */ /* 0x000e240000000a00 */
[----:B0-----:R-:W-:-:S05]  /*0600*/  IMAD.WIDE R4, R2, 0x4, R4 ;  /* 0x0000000402047825 */ /* 0x001fca00078e0204 */
[----:B------:R0:W-:Y:S02]  /*0610*/  STG.E desc[UR4][R4.64], R3 ;  /* 0x0000000304007986 */ /* 0x0001e4000c101904 */
.L_x_15:
[----:B------:R-:W-:Y:S05]  /*0620*/  BSYNC.RECONVERGENT B0 ;  /* 0x0000000000007941 */ /* 0x000fea0003800200 */
.L_x_14:
[----:B0-----:R-:W-:Y:S01]  /*0630*/  IMAD.MOV.U32 R3, RZ, RZ, R2 ;  /* 0x000000ffff037224 */ /* 0x001fe200078e0002 */
[----:B------:R-:W-:Y:S01]  /*0640*/  MOV R0, 0x0 ;  /* 0x0000000000007802 */ /* 0x000fe20000000f00 */
[----:B------:R-:W0:Y:S03]  /*0650*/  LDCU.64 UR4, c[0x4][0x10] ;  /* 0x01000200ff0477ac */ /* 0x000e260008000a00 */
[----:B------:R1:W-:Y:S01]  /*0660*/  STL.64 [R1], R2 ;  /* 0x0000000201007387 */ /* 0x0003e20000100a00 */
[----:B------:R1:W2:Y:S01]  /*0670*/  LDC.64 R8, c[0x4][R0] ;  /* 0x0100000000087b82 */ /* 0x0002a20000000a00 */
[----:B0-----:R-:W-:Y:S01]  /*0680*/  IMAD.U32 R4, RZ, RZ, UR4 ;  /* 0x00000004ff047e24 */ /* 0x001fe2000f8e00ff */
[----:B-1----:R-:W-:-:S07]  /*0690*/  MOV R5, UR5 ;  /* 0x0000000500057c02 */ /* 0x002fce0008000f00 */
[----:B------:R-:W-:-:S07]  /*06a0*/  LEPC R20, `(.L_x_23) ;  /* 0x000000001014794e */ /* 0x000fce0000000000 */
[----:B--2---:R-:W-:Y:S05]  /*06b0*/  CALL.ABS.NOINC R8 ;  /* 0x0000000008007343 */ /* 0x004fea0003c00000 */
.L_x_23:
[----:B------:R-:W-:Y:S05]  /*06c0*/  EXIT ;  /* 0x000000000000794d */ /* 0x000fea0003800000 */
        .weak           $__internal_0_$__cuda_sm20_sqrt_rn_f32_slowpath
        .type           $__internal_0_$__cuda_sm20_sqrt_rn_f32_slowpath,@function
        .size           $__internal_0_$__cuda_sm20_sqrt_rn_f32_slowpath,($__internal_1_$__cuda_sm3x_div_rn_noftz_f32_slowpath - $__internal_0_$__cuda_sm20_sqrt_rn_f32_slowpath)
$__internal_0_$__cuda_sm20_sqrt_rn_f32_slowpath:
[----:B------:R-:W-:-:S13]  /*06d0*/  LOP3.LUT P0, RZ, R0, 0x7fffffff, RZ, 0xc0, !PT ;  /* 0x7fffffff00ff7812 */ /* 0x000fda000780c0ff */
[----:B------:R-:W-:Y:S01]  /*06e0*/  @!P0 IMAD.MOV.U32 R3, RZ, RZ, R0 ;  /* 0x000000ffff038224 */ /* 0x000fe200078e0000 */
[----:B------:R-:W-:Y:S06]  /*06f0*/  @!P0 BRA `(.L_x_24) ;  /* 0x0000000000408947 */ /* 0x000fec0003800000 */
[----:B------:R-:W-:-:S13]  /*0700*/  FSETP.GEU.FTZ.AND P0, PT, R0, RZ, PT ;  /* 0x000000ff0000720b */ /* 0x000fda0003f1e000 */
[----:B------:R-:W-:Y:S01]  /*0710*/  @!P0 IMAD.MOV.U32 R3, RZ, RZ, 0x7fffffff ;  /* 0x7fffffffff038424 */ /* 0x000fe200078e00ff */
[----:B------:R-:W-:Y:S06]  /*0720*/  @!P0 BRA `(.L_x_24) ;  /* 0x0000000000348947 */ /* 0x000fec0003800000 */
[----:B------:R-:W-:-:S13]  /*0730*/  FSETP.GTU.FTZ.AND P0, PT, |R0|, +INF , PT ;  /* 0x7f8000000000780b */ /* 0x000fda0003f1c200 */
[----:B------:R-:W-:Y:S01]  /*0740*/  @P0 FADD.FTZ R3, R0, 1 ;  /* 0x3f80000000030421 */ /* 0x000fe20000010000 */
[----:B------:R-:W-:Y:S06]  /*0750*/  @P0 BRA `(.L_x_24) ;  /* 0x0000000000280947 */ /* 0x000fec0003800000 */
[----:B------:R-:W-:-:S13]  /*0760*/  FSETP.NEU.FTZ.AND P0, PT, |R0|, +INF , PT ;  /* 0x7f8000000000780b */ /* 0x000fda0003f1d200 */
[----:B------:R-:W-:-:S04]  /*0770*/  @P0 FFMA R4, R0, 1.84467440737095516160e+19, RZ ;  /* 0x5f80000000040823 */ /* 0x000fc800000000ff */
[----:B------:R-:W0:Y:S02]  /*0780*/  @P0 MUFU.RSQ R3, R4 ;  /* 0x0000000400030308 */ /* 0x000e240000001400 */
[----:B0-----:R-:W-:Y:S01]  /*0790*/  @P0 FMUL.FTZ R5, R4, R3 ;  /* 0x0000000304050220 */ /* 0x001fe20000410000 */
[----:B------:R-:W-:Y:S01]  /*07a0*/  @P0 FMUL.FTZ R9, R3, 0.5 ;  /* 0x3f00000003090820 */ /* 0x000fe20000410000 */
[----:B------:R-:W-:Y:S02]  /*07b0*/  @!P0 MOV R3, R0 ;  /* 0x0000000000038202 */ /* 0x000fe40000000f00 */
[----:B------:R-:W-:-:S04]  /*07c0*/  @P0 FADD.FTZ R8, -R5, -RZ ;  /* 0x800000ff05080221 */ /* 0x000fc80000010100 */
[----:B------:R-:W-:-:S04]  /*07d0*/  @P0 FFMA R8, R5, R8, R4 ;  /* 0x0000000805080223 */ /* 0x000fc80000000004 */
[----:B------:R-:W-:-:S04]  /*07e0*/  @P0 FFMA R8, R8, R9, R5 ;  /* 0x0000000908080223 */ /* 0x000fc80000000005 */
[----:B------:R-:W-:-:S07]  /*07f0*/  @P0 FMUL.FTZ R3, R8, 2.3283064365386962891e-10 ;  /* 0x2f80000008030820 */ /* 0x000fce0000410000 */
.L_x_24:
[----:B------:R-:W-:Y:S02]  /*0800*/  IMAD.MOV.U32 R4, RZ, RZ, R10 ;  /* 0x000000ffff047224 */ /* 0x000fe400078e000a */
[----:B------:R-:W-:-:S04]  /*0810*/  IMAD.MOV.U32 R5, RZ, RZ, 0x0 ;  /* 0x00000000ff057424 */ /* 0x000fc800078e00ff */
[----:B------:R-:W-:Y:S05]  /*0820*/  RET.REL.NODEC R4 `(_Z21finalizeIntervalStatsPKfPKiPfS0_S0_S2_S3_i) ;  /* 0xfffffff404f47950 */ /* 0x000fea0003c3ffff */
        .weak           $__internal_1_$__cuda_sm3x_div_rn_noftz_f32_slowpath
        .type           $__internal_1_$__cuda_sm3x_div_rn_noftz_f32_slowpath,@function
        .size           $__internal_1_$__cuda_sm3x_div_rn_noftz_f32_slowpath,(.L_x_40 - $__internal_1_$__cuda_sm3x_div_rn_noftz_f32_slowpath)
$__internal_1_$__cuda_sm3x_div_rn_noftz_f32_slowpath:
[--C-:B------:R-:W-:Y:S01]  /*0830*/  SHF.R.U32.HI R9, RZ, 0x17, R3.reuse ;  /* 0x00000017ff097819 */ /* 0x100fe20000011603 */
[----:B------:R-:W-:Y:S01]  /*0840*/  BSSY.RECONVERGENT B2, `(.L_x_25) ;  /* 0x0000063000027945 */ /* 0x000fe20003800200 */
[----:B------:R-:W-:Y:S02]  /*0850*/  SHF.R.U32.HI R5, RZ, 0x17, R0 ;  /* 0x00000017ff057819 */ /* 0x000fe40000011600 */
[----:B------:R-:W-:Y:S01]  /*0860*/  LOP3.LUT R14, R9, 0xff, RZ, 0xc0, !PT ;  /* 0x000000ff090e7812 */ /* 0x000fe200078ec0ff */
[----:B------:R-:W-:Y:S01]  /*0870*/  IMAD.MOV.U32 R9, RZ, RZ, R3 ;  /* 0x000000ffff097224 */ /* 0x000fe200078e0003 */
[----:B------:R-:W-:Y:S02]  /*0880*/  LOP3.LUT R12, R5, 0xff, RZ, 0xc0, !PT ;  /* 0x000000ff050c7812 */ /* 0x000fe400078ec0ff */
[----:B------:R-:W-:-:S03]  /*0890*/  IADD3 R11, PT, PT, R14, -0x1, RZ ;  /* 0xffffffff0e0b7810 */ /* 0x000fc60007ffe0ff */
[----:B------:R-:W-:Y:S01]  /*08a0*/  VIADD R10, R12, 0xffffffff ;  /* 0xffffffff0c0a7836 */ /* 0x000fe20000000000 */
[----:B------:R-:W-:-:S04]  /*08b0*/  ISETP.GT.U32.AND P0, PT, R11, 0xfd, PT ;  /* 0x000000fd0b00780c */ /* 0x000fc80003f04070 */
[----:B------:R-:W-:-:S13]  /*08c0*/  ISETP.GT.U32.OR P0, PT, R10, 0xfd, P0 ;  /* 0x000000fd0a00780c */ /* 0x000fda0000704470 */
[----:B------:R-:W-:Y:S01]  /*08d0*/  @!P0 MOV R5, RZ ;  /* 0x000000ff00058202 */ /* 0x000fe20000000f00 */
[----:B------:R-:W-:Y:S06]  /*08e0*/  @!P0 BRA `(.L_x_26) ;  /* 0x00000000005c8947 */ /* 0x000fec0003800000 */
[----:B------:R-:W-:Y:S02]  /*08f0*/  FSETP.GTU.FTZ.AND P0, PT, |R0|, +INF , PT ;  /* 0x7f8000000000780b */ /* 0x000fe40003f1c200 */
[----:B------:R-:W-:-:S04]  /*0900*/  FSETP.GTU.FTZ.AND P1, PT, |R3|, +INF , PT ;  /* 0x7f8000000300780b */ /* 0x000fc80003f3c200 */
[----:B------:R-:W-:-:S13]  /*0910*/  PLOP3.LUT P0, PT, P0, P1, PT, 0xf8, 0x8f ;  /* 0x00000000008f781c */ /* 0x000fda0000703f70 */
[----:B------:R-:W-:Y:S05]  /*0920*/  @P0 BRA `(.L_x_27) ;  /* 0x00000004004c0947 */ /* 0x000fea0003800000 */
[----:B------:R-:W-:-:S13]  /*0930*/  LOP3.LUT P0, RZ, R9, 0x7fffffff, R0, 0xc8, !PT ;  /* 0x7fffffff09ff7812 */ /* 0x000fda000780c800 */
[----:B------:R-:W-:Y:S05]  /*0940*/  @!P0 BRA `(.L_x_28) ;  /* 0x00000004003c8947 */ /* 0x000fea0003800000 */
[C---:B------:R-:W-:Y:S02]  /*0950*/  FSETP.NEU.FTZ.AND P2, PT, |R0|.reuse, +INF , PT ;  /* 0x7f8000000000780b */ /* 0x040fe40003f5d200 */
[----:B------:R-:W-:Y:S02]  /*0960*/  FSETP.NEU.FTZ.AND P1, PT, |R3|, +INF , PT ;  /* 0x7f8000000300780b */ /* 0x000fe40003f3d200 */
[----:B------:R-:W-:-:S11]  /*0970*/  FSETP.NEU.FTZ.AND P0, PT, |R0|, +INF , PT ;  /* 0x7f8000000000780b */ /* 0x000fd60003f1d200 */
[----:B------:R-:W-:Y:S05]  /*0980*/  @!P1 BRA !P2, `(.L_x_28) ;  /* 0x00000004002c9947 */ /* 0x000fea0005000000 */
[----:B------:R-:W-:-:S04]  /*0990*/  LOP3.LUT P2, RZ, R0, 0x7fffffff, RZ, 0xc0, !PT ;  /* 0x7fffffff00ff7812 */ /* 0x000fc8000784c0ff */
[----:B------:R-:W-:-:S13]  /*09a0*/  PLOP3.LUT P1, PT, P1, P2, PT, 0x2f, 0xf2 ;  /* 0x0000000000f2781c */ /* 0x000fda0000f24577 */
[----:B------:R-:W-:Y:S05]  /*09b0*/  @P1 BRA `(.L_x_29) ;  /* 0x0000000400181947 */ /* 0x000fea0003800000 */
[----:B------:R-:W-:-:S04]  /*09c0*/  LOP3.LUT P1, RZ, R9, 0x7fffffff, RZ, 0xc0, !PT ;  /* 0x7fffffff09ff7812 */ /* 0x000fc8000782c0ff */
[----:B------:R-:W-:-:S13]  /*09d0*/  PLOP3.LUT P0, PT, P0, P1, PT, 0x2f, 0xf2 ;  /* 0x0000000000f2781c */ /* 0x000fda0000702577 */
[----:B------:R-:W-:Y:S05]  /*09e0*/  @P0 BRA `(.L_x_30) ;  /* 0x0000000400000947 */ /* 0x000fea0003800000 */
[----:B------:R-:W-:Y:S02]  /*09f0*/  ISETP.GE.AND P0, PT, R10, RZ, PT ;  /* 0x000000ff0a00720c */ /* 0x000fe40003f06270 */
[----:B------:R-:W-:-:S11]  /*0a00*/  ISETP.GE.AND P1, PT, R11, RZ, PT ;  /* 0x000000ff0b00720c */ /* 0x000fd60003f26270 */
[----:B------:R-:W-:Y:S02]  /*0a10*/  @P0 IMAD.MOV.U32 R5, RZ, RZ, RZ ;  /* 0x000000ffff050224 */ /* 0x000fe400078e00ff */
[----:B------:R-:W-:Y:S01]  /*0a20*/  @!P0 FFMA R0, R0, 1.84467440737095516160e+19, RZ ;  /* 0x5f80000000008823 */ /* 0x000fe200000000ff */
[----:B------:R-:W-:Y:S02]  /*0a30*/  @!P0 IMAD.MOV.U32 R5, RZ, RZ, -0x40 ;  /* 0xffffffc0ff058424 */ /* 0x000fe400078e00ff */
[----:B------:R-:W-:-:S03]  /*0a40*/  @!P1 FFMA R9, R3, 1.84467440737095516160e+19, RZ ;  /* 0x5f80000003099823 */ /* 0x000fc600000000ff */
[----:B------:R-:W-:-:S07]  /*0a50*/  @!P1 IADD3 R5, PT, PT, R5, 0x40, RZ ;  /* 0x0000004005059810 */ /* 0x000fce0007ffe0ff */
.L_x_26:
[----:B------:R-:W-:Y:S01]  /*0a60*/  LEA R10, R14, 0xc0800000, 0x17 ;  /* 0xc08000000e0a7811 */ /* 0x000fe200078eb8ff */
[----:B------:R-:W-:Y:S04]  /*0a70*/  BSSY.RECONVERGENT B3, `(.L_x_31) ;  /* 0x0000036000037945 */ /* 0x000fe80003800200 */
[----:B------:R-:W-:Y:S02]  /*0a80*/  IMAD.IADD R10, R9, 0x1, -R10 ;  /* 0x00000001090a7824 */ /* 0x000fe400078e0a0a */
[----:B------:R-:W-:Y:S02]  /*0a90*/  VIADD R9, R12, 0xffffff81 ;  /* 0xffffff810c097836 */ /* 0x000fe40000000000 */
[----:B------:R0:W1:Y:S01]  /*0aa0*/  MUFU.RCP R11, R10 ;  /* 0x0000000a000b7308 */ /* 0x0000620000001000 */
[----:B------:R-:W-:Y:S01]  /*0ab0*/  FADD.FTZ R13, -R10, -RZ ;  /* 0x800000ff0a0d7221 */ /* 0x000fe20000010100 */
[C---:B------:R-:W-:Y:S01]  /*0ac0*/  IMAD R0, R9.reuse, -0x800000, R0 ;  /* 0xff80000009007824 */ /* 0x040fe200078e0200 */
[----:B0-----:R-:W-:-:S04]  /*0ad0*/  IADD3 R10, PT, PT, R9, 0x7f, -R14 ;  /* 0x0000007f090a7810 */ /* 0x001fc80007ffe80e */
[----:B------:R-:W-:Y:S01]  /*0ae0*/  IADD3 R10, PT, PT, R10, R5, RZ ;  /* 0x000000050a0a7210 */ /* 0x000fe20007ffe0ff */
[----:B-1----:R-:W-:-:S04]  /*0af0*/  FFMA R12, R11, R13, 1 ;  /* 0x3f8000000b0c7423 */ /* 0x002fc8000000000d */
[----:B------:R-:W-:-:S04]  /*0b00*/  FFMA R16, R11, R12, R11 ;  /* 0x0000000c0b107223 */ /* 0x000fc8000000000b */
[----:B------:R-:W-:-:S04]  /*0b10*/  FFMA R11, R0, R16, RZ ;  /* 0x00000010000b7223 */ /* 0x000fc800000000ff */
[----:B------:R-:W-:-:S04]  /*0b20*/  FFMA R12, R13, R11, R0 ;  /* 0x0000000b0d0c7223 */ /* 0x000fc80000000000 */
[----:B------:R-:W-:-:S04]  /*0b30*/  FFMA R11, R16, R12, R11 ;  /* 0x0000000c100b7223 */ /* 0x000fc8000000000b */
[----:B------:R-:W-:-:S04]  /*0b40*/  FFMA R12, R13, R11, R0 ;  /* 0x0000000b0d0c7223 */ /* 0x000fc80000000000 */
[----:B------:R-:W-:-:S05]  /*0b50*/  FFMA R0, R16, R12, R11 ;  /* 0x0000000c10007223 */ /* 0x000fca000000000b */
[----:B------:R-:W-:-:S04]  /*0b60*/  SHF.R.U32.HI R9, RZ, 0x17, R0 ;  /* 0x00000017ff097819 */ /* 0x000fc80000011600 */
[----:B------:R-:W-:-:S05]  /*0b70*/  LOP3.LUT R9, R9, 0xff, RZ, 0xc0, !PT ;  /* 0x000000ff09097812 */ /* 0x000fca00078ec0ff */
[----:B------:R-:W-:-:S04]  /*0b80*/  IMAD.IADD R13, R9, 0x1, R10 ;  /* 0x00000001090d7824 */ /* 0x000fc800078e020a */
[----:B------:R-:W-:-:S05]  /*0b90*/  VIADD R5, R13, 0xffffffff ;  /* 0xffffffff0d057836 */ /* 0x000fca0000000000 */
[----:B------:R-:W-:-:S13]  /*0ba0*/  ISETP.GE.U32.AND P0, PT, R5, 0xfe, PT ;  /* 0x000000fe0500780c */ /* 0x000fda0003f06070 */
[----:B------:R-:W-:Y:S05]  /*0bb0*/  @!P0 BRA `(.L_x_32) ;  /* 0x0000000000808947 */ /* 0x000fea0003800000 */
[----:B------:R-:W-:-:S13]  /*0bc0*/  ISETP.GT.AND P0, PT, R13, 0xfe, PT ;  /* 0x000000fe0d00780c */ /* 0x000fda0003f04270 */
[----:B------:R-:W-:Y:S05]  /*0bd0*/  @P0 BRA `(.L_x_33) ;  /* 0x00000000006c0947 */ /* 0x000fea0003800000 */
[----:B------:R-:W-:-:S13]  /*0be0*/  ISETP.GE.AND P0, PT, R13, 0x1, PT ;  /* 0x000000010d00780c */ /* 0x000fda0003f06270 */
[----:B------:R-:W-:Y:S05]  /*0bf0*/  @P0 BRA `(.L_x_34) ;  /* 0x0000000000740947 */ /* 0x000fea0003800000 */
[----:B------:R-:W-:Y:S02]  /*0c00*/  ISETP.GE.AND P0, PT, R13, -0x18, PT ;  /* 0xffffffe80d00780c */ /* 0x000fe40003f06270 */
[----:B------:R-:W-:-:S11]  /*0c10*/  LOP3.LUT R0, R0, 0x80000000, RZ, 0xc0, !PT ;  /* 0x8000000000007812 */ /* 0x000fd600078ec0ff */
[----:B------:R-:W-:Y:S05]  /*0c20*/  @!P0 BRA `(.L_x_34) ;  /* 0x0000000000688947 */ /* 0x000fea0003800000 */
[CCC-:B------:R-:W-:Y:S01]  /*0c30*/  FFMA.RZ R5, R16.reuse, R12.reuse, R11.reuse ;  /* 0x0000000c10057223 */ /* 0x1c0fe2000000c00b */
[CCC-:B------:R-:W-:Y:S01]  /*0c40*/  FFMA.RM R10, R16.reuse, R12.reuse, R11.reuse ;  /* 0x0000000c100a7223 */ /* 0x1c0fe2000000400b */
[C---:B------:R-:W-:Y:S02]  /*0c50*/  ISETP.NE.AND P2, PT, R13.reuse, RZ, PT ;  /* 0x000000ff0d00720c */ /* 0x040fe40003f45270 */
[----:B------:R-:W-:Y:S02]  /*0c60*/  ISETP.NE.AND P1, PT, R13, RZ, PT ;  /* 0x000000ff0d00720c */ /* 0x000fe40003f25270 */
[----:B------:R-:W-:Y:S01]  /*0c70*/  LOP3.LUT R9, R5, 0x7fffff, RZ, 0xc0, !PT ;  /* 0x007fffff05097812 */ /* 0x000fe200078ec0ff */
[----:B------:R-:W-:Y:S01]  /*0c80*/  FFMA.RP R5, R16, R12, R11 ;  /* 0x0000000c10057223 */ /* 0x000fe2000000800b */
[----:B------:R-:W-:Y:S01]  /*0c90*/  IADD3 R12, PT, PT, R13, 0x20, RZ ;  /* 0x000000200d0c7810 */ /* 0x000fe20007ffe0ff */
[----:B------:R-:W-:Y:S01]  /*0ca0*/  IMAD.MOV R11, RZ, RZ, -R13 ;  /* 0x000000ffff0b7224 */ /* 0x000fe200078e0a0d */
[----:B------:R-:W-:-:S02]  /*0cb0*/  LOP3.LUT R9, R9, 0x800000, RZ, 0xfc, !PT ;  /* 0x0080000009097812 */ /* 0x000fc400078efcff */
[----:B------:R-:W-:Y:S02]  /*0cc0*/  FSETP.NEU.FTZ.AND P0, PT, R5, R10, PT ;  /* 0x0000000a0500720b */ /* 0x000fe40003f1d000 */
[----:B------:R-:W-:Y:S02]  /*0cd0*/  SHF.L.U32 R12, R9, R12, RZ ;  /* 0x0000000c090c7219 */ /* 0x000fe400000006ff */
[----:B------:R-:W-:Y:S02]  /*0ce0*/  SEL R10, R11, RZ, P2 ;  /* 0x000000ff0b0a7207 */ /* 0x000fe40001000000 */
[----:B------:R-:W-:Y:S02]  /*0cf0*/  ISETP.NE.AND P1, PT, R12, RZ, P1 ;  /* 0x000000ff0c00720c */ /* 0x000fe40000f25270 */
[----:B------:R-:W-:Y:S02]  /*0d00*/  SHF.R.U32.HI R10, RZ, R10, R9 ;  /* 0x0000000aff0a7219 */ /* 0x000fe40000011609 */
[----:B------:R-:W-:-:S02]  /*0d10*/  PLOP3.LUT P0, PT, P0, P1, PT, 0xf8, 0x8f ;  /* 0x00000000008f781c */ /* 0x000fc40000703f70 */
[----:B------:R-:W-:Y:S02]  /*0d20*/  SHF.R.U32.HI R12, RZ, 0x1, R10 ;  /* 0x00000001ff0c7819 */ /* 0x000fe4000001160a */
[----:B------:R-:W-:-:S04]  /*0d30*/  SEL R5, RZ, 0x1, !P0 ;  /* 0x00000001ff057807 */ /* 0x000fc80004000000 */
[----:B------:R-:W-:-:S04]  /*0d40*/  LOP3.LUT R5, R5, 0x1, R12, 0xf8, !PT ;  /* 0x0000000105057812 */ /* 0x000fc800078ef80c */
[----:B------:R-:W-:-:S05]  /*0d50*/  LOP3.LUT R5, R5, R10, RZ, 0xc0, !PT ;  /* 0x0000000a05057212 */ /* 0x000fca00078ec0ff */
[----:B------:R-:W-:-:S05]  /*0d60*/  IMAD.IADD R5, R12, 0x1, R5 ;  /* 0x000000010c057824 */ /* 0x000fca00078e0205 */
[----:B------:R-:W-:Y:S01]  /*0d70*/  LOP3.LUT R0, R5, R0, RZ, 0xfc, !PT ;  /* 0x0000000005007212 */ /* 0x000fe200078efcff */
[----:B------:R-:W-:Y:S06]  /*0d80*/  BRA `(.L_x_34) ;  /* 0x0000000000107947 */ /* 0x000fec0003800000 */
.L_x_33:
[----:B------:R-:W-:-:S04]  /*0d90*/  LOP3.LUT R0, R0, 0x80000000, RZ, 0xc0, !PT ;  /* 0x8000000000007812 */ /* 0x000fc800078ec0ff */
[----:B------:R-:W-:Y:S01]  /*0da0*/  LOP3.LUT R0, R0, 0x7f800000, RZ, 0xfc, !PT ;  /* 0x7f80000000007812 */ /* 0x000fe200078efcff */
[----:B------:R-:W-:Y:S06]  /*0db0*/  BRA `(.L_x_34) ;  /* 0x0000000000047947 */ /* 0x000fec0003800000 */
.L_x_32:
[----:B------:R-:W-:-:S07]  /*0dc0*/  LEA R0, R10, R0, 0x17 ;  /* 0x000000000a007211 */ /* 0x000fce00078eb8ff */
.L_x_34:
[----:B------:R-:W-:Y:S05]  /*0dd0*/  BSYNC.RECONVERGENT B3 ;  /* 0x0000000000037941 */ /* 0x000fea0003800200 */
.L_x_31:
[----:B------:R-:W-:Y:S05]  /*0de0*/  BRA `(.L_x_35) ;  /* 0x0000000000207947 */ /* 0x000fea0003800000 */
.L_x_30:
[----:B------:R-:W-:-:S04]  /*0df0*/  LOP3.LUT R0, R9, 0x80000000, R0, 0x48, !PT ;  /* 0x8000000009007812 */ /* 0x000fc800078e4800 */
[----:B------:R-:W-:Y:S01]  /*0e00*/  LOP3.LUT R0, R0, 0x7f800000, RZ, 0xfc, !PT ;  /* 0x7f80000000007812 */ /* 0x000fe200078efcff */
[----:B------:R-:W-:Y:S06]  /*0e10*/  BRA `(.L_x_35) ;  /* 0x0000000000147947 */ /* 0x000fec0003800000 */
.L_x_29:
[----:B------:R-:W-:Y:S01]  /*0e20*/  LOP3.LUT R0, R9, 0x80000000, R0, 0x48, !PT ;  /* 0x8000000009007812 */ /* 0x000fe200078e4800 */
[----:B------:R-:W-:Y:S06]  /*0e30*/  BRA `(.L_x_35) ;  /* 0x00000000000c7947 */ /* 0x000fec0003800000 */
.L_x_28:
[----:B------:R-:W0:Y:S01]  /*0e40*/  MUFU.RSQ R0, -QNAN ;  /* 0xffc0000000007908 */ /* 0x000e220000001400 */
[----:B------:R-:W-:Y:S05]  /*0e50*/  BRA `(.L_x_35) ;  /* 0x0000000000047947 */ /* 0x000fea0003800000 */
.L_x_27:
[----:B------:R-:W-:-:S07]  /*0e60*/  FADD.FTZ R0, R0, R3 ;  /* 0x0000000300007221 */ /* 0x000fce0000010000 */
.L_x_35:
[----:B------:R-:W-:Y:S05]  /*0e70*/  BSYNC.RECONVERGENT B2 ;  /* 0x0000000000027941 */ /* 0x000fea0003800200 */
.L_x_25:
[----:B------:R-:W-:-:S04]  /*0e80*/  IMAD.MOV.U32 R9, RZ, RZ, 0x0 ;  /* 0x00000000ff097424 */ /* 0x000fc800078e00ff */
[----:B0-----:R-:W-:Y:S05]  /*0e90*/  RET.REL.NODEC R8 `(_Z21finalizeIntervalStatsPKfPKiPfS0_S0_S2_S3_i) ;  /* 0xfffffff008587950 */ /* 0x001fea0003c3ffff */
.L_x_36:
        /* <DEDUP_REMOVED lines=14> */
.L_x_40:


//--------------------- .text._Z20computeIntervalStatsPKfPKiiPfPiS3_S3_S4_ --------------------------
	.section	.text._Z20computeIntervalStatsPKfPKiiPfPiS3_S3_S4_,"ax",@progbits
	.align	128
        .global         _Z20computeIntervalStatsPKfPKiiPfPiS3_S3_S4_
        .type           _Z20computeIntervalStatsPKfPKiiPfPiS3_S3_S4_,@function
        .size           _Z20computeIntervalStatsPKfPKiiPfPiS3_S3_S4_,(.L_x_43 - _Z20computeIntervalStatsPKfPKiiPfPiS3_S3_S4_)
        .other          _Z20computeIntervalStatsPKfPKiiPfPiS3_S3_S4_,@"STO_CUDA_ENTRY STV_DEFAULT"
_Z20computeIntervalStatsPKfPKiiPfPiS3_S3_S4_:
.text._Z20computeIntervalStatsPKfPKiiPfPiS3_S3_S4_:
[----:B------:R-:W0:Y:S01]  /*0000*/  LDC R1, c[0x0][0x37c] ;  /* 0x0000df00ff017b82 */ /* 0x000e220000000800 */
[----:B------:R-:W1:Y:S01]  /*0010*/  S2R R16, SR_TID.X ;  /* 0x0000000000107919 */ /* 0x000e620000002100 */
[----:B------:R-:W2:Y:S06]  /*0020*/  LDCU UR5, c[0x0][0x2fc] ;  /* 0x00005f80ff0577ac */ /* 0x000eac0008000800 */
[----:B------:R-:W1:Y:S01]  /*0030*/  S2UR UR6, SR_CTAID.X ;  /* 0x00000000000679c3 */ /* 0x000e620000002500 */
[----:B0-----:R-:W-:Y:S01]  /*0040*/  IADD3 R1, PT, PT, R1, -0x8, RZ ;  /* 0xfffffff801017810 */ /* 0x001fe20007ffe0ff */
[----:B------:R-:W0:Y:S01]  /*0050*/  LDCU UR7, c[0x0][0x390] ;  /* 0x00007200ff0777ac */ /* 0x000e220008000800 */
[----:B------:R-:W3:Y:S05]  /*0060*/  LDCU UR4, c[0x0][0x2f8] ;  /* 0x00005f00ff0477ac */ /* 0x000eea0008000800 */
[----:B------:R-:W1:Y:S01]  /*0070*/  LDC R3, c[0x0][0x360] ;  /* 0x0000d800ff037b82 */ /* 0x000e620000000800 */
[----:B---3--:R-:W-:-:S04]  /*0080*/  IADD3 R6, P1, PT, R1, UR4, RZ ;  /* 0x0000000401067c10 */ /* 0x008fc8000ff3e0ff */
[----:B--2---:R-:W-:Y:S01]  /*0090*/  IADD3.X R7, PT, PT, RZ, UR5, RZ, P1, !PT ;  /* 0x00000005ff077c10 */ /* 0x004fe20008ffe4ff */
[----:B-1----:R-:W-:-:S05]  /*00a0*/  IMAD R16, R3, UR6, R16 ;  /* 0x0000000603107c24 */ /* 0x002fca000f8e0210 */
[----:B0-----:R-:W-:-:S13]  /*00b0*/  ISETP.GE.AND P0, PT, R16, UR7, PT ;  /* 0x0000000710007c0c */ /* 0x001fda000bf06270 */
[----:B------:R-:W-:Y:S05]  /*00c0*/  @P0 EXIT ;  /* 0x000000000000094d */ /* 0x000fea0003800000 */
[----:B------:R-:W0:Y:S01]  /*00d0*/  LDC.64 R2, c[0x0][0x388] ;  /* 0x0000e200ff027b82 */ /* 0x000e220000000a00 */
[----:B------:R-:W1:Y:S01]  /*00e0*/  LDCU.64 UR36, c[0x0][0x358] ;  /* 0x00006b00ff2477ac */ /* 0x000e620008000a00 */
[----:B------:R-:W-:Y:S01]  /*00f0*/  MOV R0, 0x0 ;  /* 0x0000000000007802 */ /* 0x000fe20000000f00 */
[----:B------:R-:W2:Y:S01]  /*0100*/  LDCU.64 UR4, c[0x4][0x8] ;  /* 0x01000100ff0477ac */ /* 0x000ea20008000a00 */
[----:B0-----:R-:W-:-:S05]  /*0110*/  IMAD.WIDE R2, R16, 0x4, R2 ;  /* 0x0000000410027825 */ /* 0x001fca00078e0202 */
[----:B-1----:R-:W3:Y:S01]  /*0120*/  LDG.E R17, desc[UR36][R2.64] ;  /* 0x0000002402117981 */ /* 0x002ee2000c1e1900 */
[----:B------:R0:W1:Y:S01]  /*0130*/  LDC.64 R8, c[0x4][R0] ;  /* 0x0100000000087b82 */ /* 0x0000620000000a00 */
[----:B--2---:R-:W-:Y:S02]  /*0140*/  MOV R4, UR4 ;  /* 0x0000000400047c02 */ /* 0x004fe40008000f00 */
[----:B------:R-:W-:Y:S01]  /*0150*/  MOV R5, UR5 ;  /* 0x0000000500057c02 */ /* 0x000fe20008000f00 */
[----:B-1-3--:R0:W-:Y:S06]  /*0160*/  STL.64 [R1], R16 ;  /* 0x0000001001007387 */ /* 0x00a1ec0000100a00 */
[----:B------:R-:W-:-:S07]  /*0170*/  LEPC R20, `(.L_x_37) ;  /* 0x000000001014794e */ /* 0x000fce0000000000 */
[----:B0-----:R-:W-:Y:S05]  /*0180*/  CALL.ABS.NOINC R8 ;  /* 0x0000000008007343 */ /* 0x001fea0003c00000 */
.L_x_37:
[----:B------:R-:W0:Y:S01]  /*0190*/  LDC.64 R4, c[0x0][0x380] ;  /* 0x0000e000ff047b82 */ /* 0x000e220000000a00 */
[----:B------:R-:W-:-:S07]  /*01a0*/  IMAD R3, R16, 0x3, RZ ;  /* 0x0000000310037824 */ /* 0x000fce00078e02ff */
[----:B------:R-:W1:Y:S01]  /*01b0*/  LDC.64 R6, c[0x0][0x3a0] ;  /* 0x0000e800ff067b82 */ /* 0x000e620000000a00 */
[----:B------:R-:W-:-:S07]  /*01c0*/  HFMA2 R23, -RZ, RZ, 0, 5.9604644775390625e-08 ;  /* 0x00000001ff177431 */ /* 0x000fce00000001ff */
[----:B------:R-:W2:Y:S01]  /*01d0*/  LDC.64 R8, c[0x0][0x3a8] ;  /* 0x0000ea00ff087b82 */ /* 0x000ea20000000a00 */
[----:B0-----:R-:W-:-:S07]  /*01e0*/  IMAD.WIDE R4, R3, 0x4, R4 ;  /* 0x0000000403047825 */ /* 0x001fce00078e0204 */
[----:B------:R-:W0:Y:S01]  /*01f0*/  LDC.64 R10, c[0x0][0x3b0] ;  /* 0x0000ec00ff0a7b82 */ /* 0x000e220000000a00 */
[----:B------:R-:W3:Y:S01]  /*0200*/  LDG.E R15, desc[UR36][R4.64+0x4] ;  /* 0x00000424040f7981 */ /* 0x000ee2000c1e1900 */
[----:B-1----:R-:W-:-:S06]  /*0210*/  IMAD.WIDE R6, R17, 0x4, R6 ;  /* 0x0000000411067825 */ /* 0x002fcc00078e0206 */
[----:B------:R-:W1:Y:S08]  /*0220*/  LDC.64 R2, c[0x0][0x398] ;  /* 0x0000e600ff027b82 */ /* 0x000e700000000a00 */
[----:B------:R-:W4:Y:S01]  /*0230*/  LDC.64 R12, c[0x0][0x3b8] ;  /* 0x0000ee00ff0c7b82 */ /* 0x000f220000000a00 */
[----:B-1----:R-:W-:-:S05]  /*0240*/  IMAD.WIDE R2, R17, 0x4, R2 ;  /* 0x0000000411027825 */ /* 0x002fca00078e0202 */
[----:B---3--:R4:W-:Y:S04]  /*0250*/  REDG.E.ADD.F32.FTZ.RN.STRONG.GPU desc[UR36][R2.64], R15 ;  /* 0x0000000f020079a6 */ /* 0x0089e8000c12f324 */
[----:B------:R-:W-:Y:S04]  /*0260*/  REDG.E.ADD.STRONG.GPU desc[UR36][R6.64], R23 ;  /* 0x000000170600798e */ /* 0x000fe8000c12e124 */
[----:B------:R-:W3:Y:S01]  /*0270*/  LDG.E R19, desc[UR36][R4.64+0x8] ;  /* 0x0000082404137981 */ /* 0x000ee2000c1e1900 */
[----:B--2---:R-:W-:-:S05]  /*0280*/  IMAD.WIDE R8, R17, 0x4, R8 ;  /* 0x0000000411087825 */ /* 0x004fca00078e0208 */
[----:B---3--:R-:W-:Y:S04]  /*0290*/  REDG.E.ADD.F32.FTZ.RN.STRONG.GPU desc[UR36][R8.64], R19 ;  /* 0x00000013080079a6 */ /* 0x008fe8000c12f324 */
[----:B------:R-:W2:Y:S01]  /*02a0*/  LDG.E R0, desc[UR36][R4.64+0x8] ;  /* 0x0000082404007981 */ /* 0x000ea2000c1e1900 */
[----:B0-----:R-:W-:-:S04]  /*02b0*/  IMAD.WIDE R10, R17, 0x4, R10 ;  /* 0x00000004110a7825 */ /* 0x001fc800078e020a */
[----:B----4-:R-:W-:-:S04]  /*02c0*/  IMAD.WIDE R2, R17, 0x4, R12 ;  /* 0x0000000411027825 */ /* 0x010fc800078e020c */
[----:B--2---:R-:W-:-:S05]  /*02d0*/  FMUL R21, R0, R0 ;  /* 0x0000000000157220 */ /* 0x004fca0000400000 */
[----:B------:R-:W-:Y:S04]  /*02e0*/  REDG.E.ADD.F32.FTZ.RN.STRONG.GPU desc[UR36][R10.64], R21 ;  /* 0x000000150a0079a6 */ /* 0x000fe8000c12f324 */
[----:B------:R-:W-:Y:S01]  /*02f0*/  REDG.E.ADD.STRONG.GPU desc[UR36][R2.64], R23 ;  /* 0x000000170200798e */ /* 0x000fe2000c12e124 */
[----:B------:R-:W-:Y:S05]  /*0300*/  EXIT ;  /* 0x000000000000794d */ /* 0x000fea0003800000 */
.L_x_38:
        /* <DEDUP_REMOVED lines=15> */
.L_x_43:


//--------------------- .nv.global.init           --------------------------
	.section	.nv.global.init,"aw",@progbits
.nv.global.init:
	.type		$str$1,@object
	.size		$str$1,($str - $str$1)
$str$1:
        /*0000*/ 	.byte	0x48, 0x69, 0x6c, 0x6f, 0x20, 0x25, 0x64, 0x3a, 0x20, 0x46, 0x69, 0x6e, 0x61, 0x6c, 0x69, 0x7a
        /*0010*/ 	.byte	0x61, 0x6e, 0x64, 0x6f, 0x20, 0x69, 0x6e, 0x74, 0x65, 0x72, 0x76, 0x61, 0x6c, 0x6f, 0x20, 0x25
        /*0020*/ 	.byte	0x64, 0x0a, 0x00
	.type		$str,@object
	.size		$str,($str$2 - $str)
$str:
        /*0023*/ 	.byte	0x48, 0x69, 0x6c, 0x6f, 0x20, 0x25, 0x64, 0x3a, 0x20, 0x50, 0x72, 0x6f, 0x63, 0x65, 0x73, 0x61
        /*0033*/ 	.byte	0x6e, 0x64, 0x6f, 0x20, 0x65, 0x6e, 0x20, 0x69, 0x6e, 0x74, 0x65, 0x72, 0x76, 0x61, 0x6c, 0x6f
        /*0043*/ 	.byte	0x20, 0x25, 0x64, 0x0a, 0x00
	.type		$str$2,@object
	.size		$str$2,(.L_2 - $str$2)
$str$2:
        /*0048*/ 	.byte	0x48, 0x69, 0x6c, 0x6f, 0x20, 0x25, 0x64, 0x3a, 0x20, 0x50, 0x72, 0x6f, 0x63, 0x65, 0x73, 0x61
        /*0058*/ 	.byte	0x6e, 0x64, 0x6f, 0x20, 0x6c, 0x75, 0x78, 0x20, 0x25, 0x2e, 0x32, 0x66, 0x20, 0x63, 0x6f, 0x6e
        /*0068*/ 	.byte	0x20, 0x64, 0x65, 0x6c, 0x74, 0x61, 0x20, 0x74, 0x69, 0x65, 0x6d, 0x70, 0x6f, 0x20, 0x25, 0x2e
        /*0078*/ 	.byte	0x32, 0x66, 0x0a, 0x00
.L_2:


//--------------------- .nv.shared.reserved.0     --------------------------
	.section	.nv.shared.reserved.0,"aw",@nobits
	.weak		__nv_reservedSMEM_offset_0_alias
	.size		__nv_reservedSMEM_offset_0_alias, 0, 64
	.other		__nv_reservedSMEM_offset_0_alias,@"STO_CUDA_RESERVED_SHARED STV_DEFAULT"
__nv_reservedSMEM_offset_0_alias:
	.zero		0
	.zero		64


//--------------------- .nv.constant0._Z24calculateLuxCategoryTimePKfS0_PfS1_S1_S1_i --------------------------
	.section	.nv.constant0._Z24calculateLuxCategoryTimePKfS0_PfS1_S1_S1_i,"a",@progbits
	.sectionflags	@""
	.align	4
.nv.constant0._Z24calculateLuxCategoryTimePKfS0_PfS1_S1_S1_i:
	.zero		948


//--------------------- .nv.constant0._Z21finalizeIntervalStatsPKfPKiPfS0_S0_S2_S3_i --------------------------
	.section	.nv.constant0._Z21finalizeIntervalStatsPKfPKiPfS0_S0_S2_S3_i,"a",@progbits
	.sectionflags	@""
	.align	4
.nv.constant0._Z21finalizeIntervalStatsPKfPKiPfS0_S0_S2_S3_i:
	.zero		956


//--------------------- .nv.constant0._Z20computeIntervalStatsPKfPKiiPfPiS3_S3_S4_ --------------------------
	.section	.nv.constant0._Z20computeIntervalStatsPKfPKiiPfPiS3_S3_S4_,"a",@progbits
	.sectionflags	@""
	.align	4
.nv.constant0._Z20computeIntervalStatsPKfPKiiPfPiS3_S3_S4_:
	.zero		960


//--------------------- SYMBOLS --------------------------

	.type		.nv.reservedSmem.offset0,@object
	.size		.nv.reservedSmem.offset0,0x4
	.type		vprintf,@function
